//
// Generated by NVIDIA NVVM Compiler
//
// Compiler Build ID: CL-36424714
// Cuda compilation tools, release 13.0, V13.0.88
// Based on NVVM 20.0.0
//

.version 9.0
.target sm_100
.address_size 64

	// .globl	_Z20vector_dot_product_1PfS_S_i
.global .align 4 .u32 thread_num = 256;
// _ZZ20vector_dot_product_1PfS_S_iE7tmp_arr has been demoted
// _ZZ20vector_dot_product_2PfS_S_iE7tmp_arr has been demoted
// _ZZ20vector_dot_product_3PfS_S_iE7tmp_arr has been demoted
// _ZZ20vector_dot_product_4PfS_S_iE3tmp has been demoted
.global .align 4 .u32 lockcount;
// _ZZ20vector_dot_product_5PfS_S_S_iE3tmp has been demoted
// _ZZ20vector_dot_product_5PfS_S_S_iE4lock has been demoted

.visible .entry _Z20vector_dot_product_1PfS_S_i(
	.param .u64 .ptr .align 1 _Z20vector_dot_product_1PfS_S_i_param_0,
	.param .u64 .ptr .align 1 _Z20vector_dot_product_1PfS_S_i_param_1,
	.param .u64 .ptr .align 1 _Z20vector_dot_product_1PfS_S_i_param_2,
	.param .u32 _Z20vector_dot_product_1PfS_S_i_param_3
)
{
	.reg .pred 	%p<16>;
	.reg .b32 	%r<40>;
	.reg .b32 	%f<45>;
	.reg .b64 	%rd<26>;
	.reg .b64 	%fd<24>;
	// demoted variable
	.shared .align 4 .b8 _ZZ20vector_dot_product_1PfS_S_iE7tmp_arr[1024];
	ld.param.u64 	%rd7, [_Z20vector_dot_product_1PfS_S_i_param_0];
	ld.param.u64 	%rd8, [_Z20vector_dot_product_1PfS_S_i_param_1];
	ld.param.u64 	%rd9, [_Z20vector_dot_product_1PfS_S_i_param_2];
	ld.param.u32 	%r13, [_Z20vector_dot_product_1PfS_S_i_param_3];
	cvta.to.global.u64 	%rd1, %rd9;
	cvta.to.global.u64 	%rd2, %rd8;
	mov.u32 	%r1, %tid.x;
	mov.u32 	%r2, %ntid.x;
	setp.ge.s32 	%p1, %r1, %r13;
	mov.f32 	%f44, 0f00000000;
	@%p1 bra 	$L__BB0_7;
	add.s32 	%r14, %r1, %r2;
	max.u32 	%r15, %r13, %r14;
	setp.lt.u32 	%p2, %r14, %r13;
	selp.u32 	%r16, 1, 0, %p2;
	add.s32 	%r17, %r14, %r16;
	sub.s32 	%r18, %r15, %r17;
	div.u32 	%r19, %r18, %r2;
	add.s32 	%r3, %r19, %r16;
	and.b32  	%r20, %r3, 3;
	setp.eq.s32 	%p3, %r20, 3;
	mov.f64 	%fd23, 0d0000000000000000;
	mov.u32 	%r38, %r1;
	@%p3 bra 	$L__BB0_4;
	mul.wide.u32 	%rd25, %r1, 4;
	mul.wide.u32 	%rd4, %r2, 4;
	add.s32 	%r21, %r3, 1;
	and.b32  	%r22, %r21, 3;
	neg.s32 	%r36, %r22;
	mov.f64 	%fd23, 0d0000000000000000;
	mov.u32 	%r38, %r1;
$L__BB0_3:
	.pragma "nounroll";
	add.s64 	%rd10, %rd2, %rd25;
	ld.global.f32 	%f4, [%rd10];
	add.s64 	%rd11, %rd1, %rd25;
	ld.global.f32 	%f5, [%rd11];
	mul.f32 	%f6, %f4, %f5;
	cvt.f64.f32 	%fd11, %f6;
	add.f64 	%fd23, %fd23, %fd11;
	add.s32 	%r38, %r38, %r2;
	add.s64 	%rd25, %rd25, %rd4;
	add.s32 	%r36, %r36, 1;
	setp.ne.s32 	%p4, %r36, 0;
	@%p4 bra 	$L__BB0_3;
$L__BB0_4:
	setp.lt.u32 	%p5, %r3, 3;
	@%p5 bra 	$L__BB0_6;
$L__BB0_5:
	mul.wide.u32 	%rd12, %r38, 4;
	add.s64 	%rd13, %rd2, %rd12;
	ld.global.f32 	%f7, [%rd13];
	add.s64 	%rd14, %rd1, %rd12;
	ld.global.f32 	%f8, [%rd14];
	mul.f32 	%f9, %f7, %f8;
	cvt.f64.f32 	%fd12, %f9;
	add.f64 	%fd13, %fd23, %fd12;
	add.s32 	%r23, %r38, %r2;
	mul.wide.u32 	%rd15, %r23, 4;
	add.s64 	%rd16, %rd2, %rd15;
	ld.global.f32 	%f10, [%rd16];
	add.s64 	%rd17, %rd1, %rd15;
	ld.global.f32 	%f11, [%rd17];
	mul.f32 	%f12, %f10, %f11;
	cvt.f64.f32 	%fd14, %f12;
	add.f64 	%fd15, %fd13, %fd14;
	add.s32 	%r24, %r23, %r2;
	mul.wide.u32 	%rd18, %r24, 4;
	add.s64 	%rd19, %rd2, %rd18;
	ld.global.f32 	%f13, [%rd19];
	add.s64 	%rd20, %rd1, %rd18;
	ld.global.f32 	%f14, [%rd20];
	mul.f32 	%f15, %f13, %f14;
	cvt.f64.f32 	%fd16, %f15;
	add.f64 	%fd17, %fd15, %fd16;
	add.s32 	%r25, %r24, %r2;
	mul.wide.u32 	%rd21, %r25, 4;
	add.s64 	%rd22, %rd2, %rd21;
	ld.global.f32 	%f16, [%rd22];
	add.s64 	%rd23, %rd1, %rd21;
	ld.global.f32 	%f17, [%rd23];
	mul.f32 	%f18, %f16, %f17;
	cvt.f64.f32 	%fd18, %f18;
	add.f64 	%fd23, %fd17, %fd18;
	add.s32 	%r38, %r25, %r2;
	setp.lt.s32 	%p6, %r38, %r13;
	@%p6 bra 	$L__BB0_5;
$L__BB0_6:
	cvt.rn.f32.f64 	%f44, %fd23;
$L__BB0_7:
	shl.b32 	%r26, %r1, 2;
	mov.u32 	%r27, _ZZ20vector_dot_product_1PfS_S_iE7tmp_arr;
	add.s32 	%r12, %r27, %r26;
	st.shared.f32 	[%r12], %f44;
	bar.sync 	0;
	and.b32  	%r28, %r1, 1;
	setp.eq.b32 	%p7, %r28, 1;
	@%p7 bra 	$L__BB0_9;
	ld.shared.f32 	%f19, [%r12+4];
	ld.shared.f32 	%f20, [%r12];
	add.f32 	%f21, %f19, %f20;
	st.shared.f32 	[%r12], %f21;
$L__BB0_9:
	bar.sync 	0;
	and.b32  	%r29, %r1, 3;
	setp.ne.s32 	%p8, %r29, 0;
	@%p8 bra 	$L__BB0_11;
	ld.shared.f32 	%f22, [%r12+8];
	ld.shared.f32 	%f23, [%r12];
	add.f32 	%f24, %f22, %f23;
	st.shared.f32 	[%r12], %f24;
$L__BB0_11:
	bar.sync 	0;
	and.b32  	%r30, %r1, 7;
	setp.ne.s32 	%p9, %r30, 0;
	@%p9 bra 	$L__BB0_13;
	ld.shared.f32 	%f25, [%r12+16];
	ld.shared.f32 	%f26, [%r12];
	add.f32 	%f27, %f25, %f26;
	st.shared.f32 	[%r12], %f27;
$L__BB0_13:
	bar.sync 	0;
	and.b32  	%r31, %r1, 15;
	setp.ne.s32 	%p10, %r31, 0;
	@%p10 bra 	$L__BB0_15;
	ld.shared.f32 	%f28, [%r12+32];
	ld.shared.f32 	%f29, [%r12];
	add.f32 	%f30, %f28, %f29;
	st.shared.f32 	[%r12], %f30;
$L__BB0_15:
	bar.sync 	0;
	and.b32  	%r32, %r1, 31;
	setp.ne.s32 	%p11, %r32, 0;
	@%p11 bra 	$L__BB0_17;
	ld.shared.f32 	%f31, [%r12+64];
	ld.shared.f32 	%f32, [%r12];
	add.f32 	%f33, %f31, %f32;
	st.shared.f32 	[%r12], %f33;
$L__BB0_17:
	bar.sync 	0;
	and.b32  	%r33, %r1, 63;
	setp.ne.s32 	%p12, %r33, 0;
	@%p12 bra 	$L__BB0_19;
	ld.shared.f32 	%f34, [%r12+128];
	ld.shared.f32 	%f35, [%r12];
	add.f32 	%f36, %f34, %f35;
	st.shared.f32 	[%r12], %f36;
$L__BB0_19:
	bar.sync 	0;
	and.b32  	%r34, %r1, 127;
	setp.ne.s32 	%p13, %r34, 0;
	@%p13 bra 	$L__BB0_21;
	ld.shared.f32 	%f37, [%r12+256];
	ld.shared.f32 	%f38, [%r12];
	add.f32 	%f39, %f37, %f38;
	st.shared.f32 	[%r12], %f39;
$L__BB0_21:
	bar.sync 	0;
	and.b32  	%r35, %r1, 255;
	setp.ne.s32 	%p14, %r35, 0;
	@%p14 bra 	$L__BB0_23;
	ld.shared.f32 	%f40, [%r12+512];
	ld.shared.f32 	%f41, [%r12];
	add.f32 	%f42, %f40, %f41;
	st.shared.f32 	[%r12], %f42;
$L__BB0_23:
	bar.sync 	0;
	setp.ne.s32 	%p15, %r1, 0;
	@%p15 bra 	$L__BB0_25;
	ld.shared.f32 	%f43, [_ZZ20vector_dot_product_1PfS_S_iE7tmp_arr];
	cvta.to.global.u64 	%rd24, %rd7;
	st.global.f32 	[%rd24], %f43;
$L__BB0_25:
	ret;

}
	// .globl	_Z20vector_dot_product_2PfS_S_i
.visible .entry _Z20vector_dot_product_2PfS_S_i(
	.param .u64 .ptr .align 1 _Z20vector_dot_product_2PfS_S_i_param_0,
	.param .u64 .ptr .align 1 _Z20vector_dot_product_2PfS_S_i_param_1,
	.param .u64 .ptr .align 1 _Z20vector_dot_product_2PfS_S_i_param_2,
	.param .u32 _Z20vector_dot_product_2PfS_S_i_param_3
)
{
	.reg .pred 	%p<16>;
	.reg .b32 	%r<32>;
	.reg .b32 	%f<45>;
	.reg .b64 	%rd<26>;
	.reg .b64 	%fd<24>;
	// demoted variable
	.shared .align 4 .b8 _ZZ20vector_dot_product_2PfS_S_iE7tmp_arr[1024];
	ld.param.u64 	%rd7, [_Z20vector_dot_product_2PfS_S_i_param_0];
	ld.param.u64 	%rd8, [_Z20vector_dot_product_2PfS_S_i_param_1];
	ld.param.u64 	%rd9, [_Z20vector_dot_product_2PfS_S_i_param_2];
	ld.param.u32 	%r13, [_Z20vector_dot_product_2PfS_S_i_param_3];
	cvta.to.global.u64 	%rd1, %rd9;
	cvta.to.global.u64 	%rd2, %rd8;
	mov.u32 	%r1, %tid.x;
	mov.u32 	%r2, %ntid.x;
	setp.ge.s32 	%p1, %r1, %r13;
	mov.f32 	%f44, 0f00000000;
	@%p1 bra 	$L__BB1_7;
	add.s32 	%r14, %r1, %r2;
	max.u32 	%r15, %r13, %r14;
	setp.lt.u32 	%p2, %r14, %r13;
	selp.u32 	%r16, 1, 0, %p2;
	add.s32 	%r17, %r14, %r16;
	sub.s32 	%r18, %r15, %r17;
	div.u32 	%r19, %r18, %r2;
	add.s32 	%r3, %r19, %r16;
	and.b32  	%r20, %r3, 3;
	setp.eq.s32 	%p3, %r20, 3;
	mov.f64 	%fd23, 0d0000000000000000;
	mov.u32 	%r30, %r1;
	@%p3 bra 	$L__BB1_4;
	mul.wide.u32 	%rd25, %r1, 4;
	mul.wide.u32 	%rd4, %r2, 4;
	add.s32 	%r21, %r3, 1;
	and.b32  	%r22, %r21, 3;
	neg.s32 	%r28, %r22;
	mov.f64 	%fd23, 0d0000000000000000;
	mov.u32 	%r30, %r1;
$L__BB1_3:
	.pragma "nounroll";
	add.s64 	%rd10, %rd2, %rd25;
	ld.global.f32 	%f4, [%rd10];
	add.s64 	%rd11, %rd1, %rd25;
	ld.global.f32 	%f5, [%rd11];
	mul.f32 	%f6, %f4, %f5;
	cvt.f64.f32 	%fd11, %f6;
	add.f64 	%fd23, %fd23, %fd11;
	add.s32 	%r30, %r30, %r2;
	add.s64 	%rd25, %rd25, %rd4;
	add.s32 	%r28, %r28, 1;
	setp.ne.s32 	%p4, %r28, 0;
	@%p4 bra 	$L__BB1_3;
$L__BB1_4:
	setp.lt.u32 	%p5, %r3, 3;
	@%p5 bra 	$L__BB1_6;
$L__BB1_5:
	mul.wide.u32 	%rd12, %r30, 4;
	add.s64 	%rd13, %rd2, %rd12;
	ld.global.f32 	%f7, [%rd13];
	add.s64 	%rd14, %rd1, %rd12;
	ld.global.f32 	%f8, [%rd14];
	mul.f32 	%f9, %f7, %f8;
	cvt.f64.f32 	%fd12, %f9;
	add.f64 	%fd13, %fd23, %fd12;
	add.s32 	%r23, %r30, %r2;
	mul.wide.u32 	%rd15, %r23, 4;
	add.s64 	%rd16, %rd2, %rd15;
	ld.global.f32 	%f10, [%rd16];
	add.s64 	%rd17, %rd1, %rd15;
	ld.global.f32 	%f11, [%rd17];
	mul.f32 	%f12, %f10, %f11;
	cvt.f64.f32 	%fd14, %f12;
	add.f64 	%fd15, %fd13, %fd14;
	add.s32 	%r24, %r23, %r2;
	mul.wide.u32 	%rd18, %r24, 4;
	add.s64 	%rd19, %rd2, %rd18;
	ld.global.f32 	%f13, [%rd19];
	add.s64 	%rd20, %rd1, %rd18;
	ld.global.f32 	%f14, [%rd20];
	mul.f32 	%f15, %f13, %f14;
	cvt.f64.f32 	%fd16, %f15;
	add.f64 	%fd17, %fd15, %fd16;
	add.s32 	%r25, %r24, %r2;
	mul.wide.u32 	%rd21, %r25, 4;
	add.s64 	%rd22, %rd2, %rd21;
	ld.global.f32 	%f16, [%rd22];
	add.s64 	%rd23, %rd1, %rd21;
	ld.global.f32 	%f17, [%rd23];
	mul.f32 	%f18, %f16, %f17;
	cvt.f64.f32 	%fd18, %f18;
	add.f64 	%fd23, %fd17, %fd18;
	add.s32 	%r30, %r25, %r2;
	setp.lt.s32 	%p6, %r30, %r13;
	@%p6 bra 	$L__BB1_5;
$L__BB1_6:
	cvt.rn.f32.f64 	%f44, %fd23;
$L__BB1_7:
	shl.b32 	%r26, %r1, 2;
	mov.u32 	%r27, _ZZ20vector_dot_product_2PfS_S_iE7tmp_arr;
	add.s32 	%r12, %r27, %r26;
	st.shared.f32 	[%r12], %f44;
	bar.sync 	0;
	setp.gt.u32 	%p7, %r1, 127;
	@%p7 bra 	$L__BB1_9;
	ld.shared.f32 	%f19, [%r12+512];
	ld.shared.f32 	%f20, [%r12];
	add.f32 	%f21, %f19, %f20;
	st.shared.f32 	[%r12], %f21;
$L__BB1_9:
	bar.sync 	0;
	setp.gt.u32 	%p8, %r1, 63;
	@%p8 bra 	$L__BB1_11;
	ld.shared.f32 	%f22, [%r12+256];
	ld.shared.f32 	%f23, [%r12];
	add.f32 	%f24, %f22, %f23;
	st.shared.f32 	[%r12], %f24;
$L__BB1_11:
	bar.sync 	0;
	setp.gt.u32 	%p9, %r1, 31;
	@%p9 bra 	$L__BB1_13;
	ld.shared.f32 	%f25, [%r12+128];
	ld.shared.f32 	%f26, [%r12];
	add.f32 	%f27, %f25, %f26;
	st.shared.f32 	[%r12], %f27;
$L__BB1_13:
	bar.sync 	0;
	setp.gt.u32 	%p10, %r1, 15;
	@%p10 bra 	$L__BB1_15;
	ld.shared.f32 	%f28, [%r12+64];
	ld.shared.f32 	%f29, [%r12];
	add.f32 	%f30, %f28, %f29;
	st.shared.f32 	[%r12], %f30;
$L__BB1_15:
	bar.sync 	0;
	setp.gt.u32 	%p11, %r1, 7;
	@%p11 bra 	$L__BB1_17;
	ld.shared.f32 	%f31, [%r12+32];
	ld.shared.f32 	%f32, [%r12];
	add.f32 	%f33, %f31, %f32;
	st.shared.f32 	[%r12], %f33;
$L__BB1_17:
	bar.sync 	0;
	setp.gt.u32 	%p12, %r1, 3;
	@%p12 bra 	$L__BB1_19;
	ld.shared.f32 	%f34, [%r12+16];
	ld.shared.f32 	%f35, [%r12];
	add.f32 	%f36, %f34, %f35;
	st.shared.f32 	[%r12], %f36;
$L__BB1_19:
	bar.sync 	0;
	setp.gt.u32 	%p13, %r1, 1;
	@%p13 bra 	$L__BB1_21;
	ld.shared.f32 	%f37, [%r12+8];
	ld.shared.f32 	%f38, [%r12];
	add.f32 	%f39, %f37, %f38;
	st.shared.f32 	[%r12], %f39;
$L__BB1_21:
	bar.sync 	0;
	setp.ne.s32 	%p14, %r1, 0;
	@%p14 bra 	$L__BB1_23;
	ld.shared.f32 	%f40, [_ZZ20vector_dot_product_2PfS_S_iE7tmp_arr+4];
	ld.shared.f32 	%f41, [%r12];
	add.f32 	%f42, %f40, %f41;
	st.shared.f32 	[%r12], %f42;
$L__BB1_23:
	setp.ne.s32 	%p15, %r1, 0;
	bar.sync 	0;
	@%p15 bra 	$L__BB1_25;
	ld.shared.f32 	%f43, [_ZZ20vector_dot_product_2PfS_S_iE7tmp_arr];
	cvta.to.global.u64 	%rd24, %rd7;
	st.global.f32 	[%rd24], %f43;
$L__BB1_25:
	ret;

}
	// .globl	_Z20vector_dot_product_3PfS_S_i
.visible .entry _Z20vector_dot_product_3PfS_S_i(
	.param .u64 .ptr .align 1 _Z20vector_dot_product_3PfS_S_i_param_0,
	.param .u64 .ptr .align 1 _Z20vector_dot_product_3PfS_S_i_param_1,
	.param .u64 .ptr .align 1 _Z20vector_dot_product_3PfS_S_i_param_2,
	.param .u32 _Z20vector_dot_product_3PfS_S_i_param_3
)
{
	.reg .pred 	%p<16>;
	.reg .b32 	%r<34>;
	.reg .b32 	%f<45>;
	.reg .b64 	%rd<22>;
	.reg .b64 	%fd<24>;
	// demoted variable
	.shared .align 4 .b8 _ZZ20vector_dot_product_3PfS_S_iE7tmp_arr[1024];
	ld.param.u64 	%rd3, [_Z20vector_dot_product_3PfS_S_i_param_0];
	ld.param.u64 	%rd4, [_Z20vector_dot_product_3PfS_S_i_param_1];
	ld.param.u64 	%rd5, [_Z20vector_dot_product_3PfS_S_i_param_2];
	ld.param.u32 	%r15, [_Z20vector_dot_product_3PfS_S_i_param_3];
	cvta.to.global.u64 	%rd1, %rd5;
	cvta.to.global.u64 	%rd2, %rd4;
	mov.u32 	%r1, %tid.x;
	mov.u32 	%r2, %ctaid.x;
	mov.u32 	%r16, %ntid.x;
	mov.u32 	%r17, %nctaid.x;
	mul.lo.s32 	%r3, %r16, %r17;
	mad.lo.s32 	%r32, %r2, %r16, %r1;
	setp.ge.s32 	%p1, %r32, %r15;
	mov.f32 	%f44, 0f00000000;
	@%p1 bra 	$L__BB2_8;
	add.s32 	%r18, %r32, %r3;
	max.s32 	%r19, %r15, %r18;
	setp.lt.s32 	%p2, %r18, %r15;
	selp.u32 	%r20, 1, 0, %p2;
	add.s32 	%r21, %r18, %r20;
	sub.s32 	%r22, %r19, %r21;
	div.u32 	%r23, %r22, %r3;
	add.s32 	%r5, %r23, %r20;
	and.b32  	%r24, %r5, 3;
	setp.eq.s32 	%p3, %r24, 3;
	mov.f64 	%fd23, 0d0000000000000000;
	@%p3 bra 	$L__BB2_4;
	add.s32 	%r25, %r5, 1;
	and.b32  	%r26, %r25, 3;
	neg.s32 	%r30, %r26;
	mov.f64 	%fd23, 0d0000000000000000;
$L__BB2_3:
	.pragma "nounroll";
	mul.wide.s32 	%rd6, %r32, 4;
	add.s64 	%rd7, %rd1, %rd6;
	add.s64 	%rd8, %rd2, %rd6;
	ld.global.f32 	%f4, [%rd8];
	ld.global.f32 	%f5, [%rd7];
	mul.f32 	%f6, %f4, %f5;
	cvt.f64.f32 	%fd11, %f6;
	add.f64 	%fd23, %fd23, %fd11;
	add.s32 	%r32, %r32, %r3;
	add.s32 	%r30, %r30, 1;
	setp.ne.s32 	%p4, %r30, 0;
	@%p4 bra 	$L__BB2_3;
$L__BB2_4:
	setp.lt.u32 	%p5, %r5, 3;
	@%p5 bra 	$L__BB2_7;
	mul.wide.s32 	%rd12, %r3, 4;
	shl.b32 	%r27, %r3, 2;
$L__BB2_6:
	mul.wide.s32 	%rd9, %r32, 4;
	add.s64 	%rd10, %rd2, %rd9;
	ld.global.f32 	%f7, [%rd10];
	add.s64 	%rd11, %rd1, %rd9;
	ld.global.f32 	%f8, [%rd11];
	mul.f32 	%f9, %f7, %f8;
	cvt.f64.f32 	%fd12, %f9;
	add.f64 	%fd13, %fd23, %fd12;
	add.s64 	%rd13, %rd10, %rd12;
	ld.global.f32 	%f10, [%rd13];
	add.s64 	%rd14, %rd11, %rd12;
	ld.global.f32 	%f11, [%rd14];
	mul.f32 	%f12, %f10, %f11;
	cvt.f64.f32 	%fd14, %f12;
	add.f64 	%fd15, %fd13, %fd14;
	add.s64 	%rd15, %rd13, %rd12;
	ld.global.f32 	%f13, [%rd15];
	add.s64 	%rd16, %rd14, %rd12;
	ld.global.f32 	%f14, [%rd16];
	mul.f32 	%f15, %f13, %f14;
	cvt.f64.f32 	%fd16, %f15;
	add.f64 	%fd17, %fd15, %fd16;
	add.s64 	%rd17, %rd15, %rd12;
	ld.global.f32 	%f16, [%rd17];
	add.s64 	%rd18, %rd16, %rd12;
	ld.global.f32 	%f17, [%rd18];
	mul.f32 	%f18, %f16, %f17;
	cvt.f64.f32 	%fd18, %f18;
	add.f64 	%fd23, %fd17, %fd18;
	add.s32 	%r32, %r27, %r32;
	setp.lt.s32 	%p6, %r32, %r15;
	@%p6 bra 	$L__BB2_6;
$L__BB2_7:
	cvt.rn.f32.f64 	%f44, %fd23;
$L__BB2_8:
	shl.b32 	%r28, %r1, 2;
	mov.u32 	%r29, _ZZ20vector_dot_product_3PfS_S_iE7tmp_arr;
	add.s32 	%r14, %r29, %r28;
	st.shared.f32 	[%r14], %f44;
	bar.sync 	0;
	setp.gt.u32 	%p7, %r1, 127;
	@%p7 bra 	$L__BB2_10;
	ld.shared.f32 	%f19, [%r14+512];
	ld.shared.f32 	%f20, [%r14];
	add.f32 	%f21, %f19, %f20;
	st.shared.f32 	[%r14], %f21;
$L__BB2_10:
	bar.sync 	0;
	setp.gt.u32 	%p8, %r1, 63;
	@%p8 bra 	$L__BB2_12;
	ld.shared.f32 	%f22, [%r14+256];
	ld.shared.f32 	%f23, [%r14];
	add.f32 	%f24, %f22, %f23;
	st.shared.f32 	[%r14], %f24;
$L__BB2_12:
	bar.sync 	0;
	setp.gt.u32 	%p9, %r1, 31;
	@%p9 bra 	$L__BB2_14;
	ld.shared.f32 	%f25, [%r14+128];
	ld.shared.f32 	%f26, [%r14];
	add.f32 	%f27, %f25, %f26;
	st.shared.f32 	[%r14], %f27;
$L__BB2_14:
	bar.sync 	0;
	setp.gt.u32 	%p10, %r1, 15;
	@%p10 bra 	$L__BB2_16;
	ld.shared.f32 	%f28, [%r14+64];
	ld.shared.f32 	%f29, [%r14];
	add.f32 	%f30, %f28, %f29;
	st.shared.f32 	[%r14], %f30;
$L__BB2_16:
	bar.sync 	0;
	setp.gt.u32 	%p11, %r1, 7;
	@%p11 bra 	$L__BB2_18;
	ld.shared.f32 	%f31, [%r14+32];
	ld.shared.f32 	%f32, [%r14];
	add.f32 	%f33, %f31, %f32;
	st.shared.f32 	[%r14], %f33;
$L__BB2_18:
	bar.sync 	0;
	setp.gt.u32 	%p12, %r1, 3;
	@%p12 bra 	$L__BB2_20;
	ld.shared.f32 	%f34, [%r14+16];
	ld.shared.f32 	%f35, [%r14];
	add.f32 	%f36, %f34, %f35;
	st.shared.f32 	[%r14], %f36;
$L__BB2_20:
	bar.sync 	0;
	setp.gt.u32 	%p13, %r1, 1;
	@%p13 bra 	$L__BB2_22;
	ld.shared.f32 	%f37, [%r14+8];
	ld.shared.f32 	%f38, [%r14];
	add.f32 	%f39, %f37, %f38;
	st.shared.f32 	[%r14], %f39;
$L__BB2_22:
	bar.sync 	0;
	setp.ne.s32 	%p14, %r1, 0;
	@%p14 bra 	$L__BB2_24;
	ld.shared.f32 	%f40, [_ZZ20vector_dot_product_3PfS_S_iE7tmp_arr+4];
	ld.shared.f32 	%f41, [%r14];
	add.f32 	%f42, %f40, %f41;
	st.shared.f32 	[%r14], %f42;
$L__BB2_24:
	setp.ne.s32 	%p15, %r1, 0;
	bar.sync 	0;
	@%p15 bra 	$L__BB2_26;
	ld.shared.f32 	%f43, [_ZZ20vector_dot_product_3PfS_S_iE7tmp_arr];
	cvta.to.global.u64 	%rd19, %rd3;
	mul.wide.u32 	%rd20, %r2, 4;
	add.s64 	%rd21, %rd19, %rd20;
	st.global.f32 	[%rd21], %f43;
$L__BB2_26:
	ret;

}
	// .globl	_Z20vector_dot_product_4PfS_S_i
.visible .entry _Z20vector_dot_product_4PfS_S_i(
	.param .u64 .ptr .align 1 _Z20vector_dot_product_4PfS_S_i_param_0,
	.param .u64 .ptr .align 1 _Z20vector_dot_product_4PfS_S_i_param_1,
	.param .u64 .ptr .align 1 _Z20vector_dot_product_4PfS_S_i_param_2,
	.param .u32 _Z20vector_dot_product_4PfS_S_i_param_3
)
{
	.reg .pred 	%p<12>;
	.reg .b32 	%r<41>;
	.reg .b32 	%f<25>;
	.reg .b64 	%rd<20>;
	.reg .b64 	%fd<24>;
	// demoted variable
	.shared .align 4 .b8 _ZZ20vector_dot_product_4PfS_S_iE3tmp[1024];
	ld.param.u64 	%rd4, [_Z20vector_dot_product_4PfS_S_i_param_0];
	ld.param.u64 	%rd5, [_Z20vector_dot_product_4PfS_S_i_param_1];
	ld.param.u64 	%rd6, [_Z20vector_dot_product_4PfS_S_i_param_2];
	ld.param.u32 	%r18, [_Z20vector_dot_product_4PfS_S_i_param_3];
	cvta.to.global.u64 	%rd1, %rd6;
	cvta.to.global.u64 	%rd2, %rd5;
	cvta.to.global.u64 	%rd3, %rd4;
	mov.u32 	%r1, %tid.x;
	mov.u32 	%r2, %ctaid.x;
	or.b32  	%r19, %r1, %r2;
	setp.ne.s32 	%p1, %r19, 0;
	@%p1 bra 	$L__BB3_2;
	mov.b32 	%r20, 0;
	st.global.u32 	[%rd3], %r20;
$L__BB3_2:
	mov.u32 	%r40, %ntid.x;
	mov.u32 	%r21, %nctaid.x;
	mul.lo.s32 	%r4, %r40, %r21;
	mad.lo.s32 	%r38, %r2, %r40, %r1;
	setp.ge.s32 	%p2, %r38, %r18;
	mov.f32 	%f24, 0f00000000;
	@%p2 bra 	$L__BB3_10;
	add.s32 	%r22, %r38, %r4;
	max.s32 	%r23, %r18, %r22;
	setp.lt.s32 	%p3, %r22, %r18;
	selp.u32 	%r24, 1, 0, %p3;
	add.s32 	%r25, %r22, %r24;
	sub.s32 	%r26, %r23, %r25;
	div.u32 	%r27, %r26, %r4;
	add.s32 	%r6, %r27, %r24;
	and.b32  	%r28, %r6, 3;
	setp.eq.s32 	%p4, %r28, 3;
	mov.f64 	%fd23, 0d0000000000000000;
	@%p4 bra 	$L__BB3_6;
	add.s32 	%r29, %r6, 1;
	and.b32  	%r30, %r29, 3;
	neg.s32 	%r36, %r30;
	mov.f64 	%fd23, 0d0000000000000000;
$L__BB3_5:
	.pragma "nounroll";
	mul.wide.s32 	%rd7, %r38, 4;
	add.s64 	%rd8, %rd1, %rd7;
	add.s64 	%rd9, %rd2, %rd7;
	ld.global.f32 	%f4, [%rd9];
	ld.global.f32 	%f5, [%rd8];
	mul.f32 	%f6, %f4, %f5;
	cvt.f64.f32 	%fd11, %f6;
	add.f64 	%fd23, %fd23, %fd11;
	add.s32 	%r38, %r38, %r4;
	add.s32 	%r36, %r36, 1;
	setp.ne.s32 	%p5, %r36, 0;
	@%p5 bra 	$L__BB3_5;
$L__BB3_6:
	setp.lt.u32 	%p6, %r6, 3;
	@%p6 bra 	$L__BB3_9;
	mul.wide.s32 	%rd13, %r4, 4;
	shl.b32 	%r31, %r4, 2;
$L__BB3_8:
	mul.wide.s32 	%rd10, %r38, 4;
	add.s64 	%rd11, %rd2, %rd10;
	ld.global.f32 	%f7, [%rd11];
	add.s64 	%rd12, %rd1, %rd10;
	ld.global.f32 	%f8, [%rd12];
	mul.f32 	%f9, %f7, %f8;
	cvt.f64.f32 	%fd12, %f9;
	add.f64 	%fd13, %fd23, %fd12;
	add.s64 	%rd14, %rd11, %rd13;
	ld.global.f32 	%f10, [%rd14];
	add.s64 	%rd15, %rd12, %rd13;
	ld.global.f32 	%f11, [%rd15];
	mul.f32 	%f12, %f10, %f11;
	cvt.f64.f32 	%fd14, %f12;
	add.f64 	%fd15, %fd13, %fd14;
	add.s64 	%rd16, %rd14, %rd13;
	ld.global.f32 	%f13, [%rd16];
	add.s64 	%rd17, %rd15, %rd13;
	ld.global.f32 	%f14, [%rd17];
	mul.f32 	%f15, %f13, %f14;
	cvt.f64.f32 	%fd16, %f15;
	add.f64 	%fd17, %fd15, %fd16;
	add.s64 	%rd18, %rd16, %rd13;
	ld.global.f32 	%f16, [%rd18];
	add.s64 	%rd19, %rd17, %rd13;
	ld.global.f32 	%f17, [%rd19];
	mul.f32 	%f18, %f16, %f17;
	cvt.f64.f32 	%fd18, %f18;
	add.f64 	%fd23, %fd17, %fd18;
	add.s32 	%r38, %r31, %r38;
	setp.lt.s32 	%p7, %r38, %r18;
	@%p7 bra 	$L__BB3_8;
$L__BB3_9:
	cvt.rn.f32.f64 	%f24, %fd23;
$L__BB3_10:
	shl.b32 	%r32, %r1, 2;
	mov.u32 	%r33, _ZZ20vector_dot_product_4PfS_S_iE3tmp;
	add.s32 	%r15, %r33, %r32;
	st.shared.f32 	[%r15], %f24;
	bar.sync 	0;
	setp.lt.u32 	%p8, %r40, 2;
	@%p8 bra 	$L__BB3_14;
$L__BB3_11:
	shr.u32 	%r17, %r40, 1;
	setp.ge.u32 	%p9, %r1, %r17;
	@%p9 bra 	$L__BB3_13;
	shl.b32 	%r34, %r17, 2;
	add.s32 	%r35, %r15, %r34;
	ld.shared.f32 	%f19, [%r35];
	ld.shared.f32 	%f20, [%r15];
	add.f32 	%f21, %f19, %f20;
	st.shared.f32 	[%r15], %f21;
$L__BB3_13:
	bar.sync 	0;
	setp.gt.u32 	%p10, %r40, 3;
	mov.u32 	%r40, %r17;
	@%p10 bra 	$L__BB3_11;
$L__BB3_14:
	setp.ne.s32 	%p11, %r1, 0;
	@%p11 bra 	$L__BB3_16;
	ld.shared.f32 	%f22, [_ZZ20vector_dot_product_4PfS_S_iE3tmp];
	atom.global.add.f32 	%f23, [%rd3], %f22;
$L__BB3_16:
	ret;

}
	// .globl	_Z20vector_dot_product_5PfS_S_S_i
.visible .entry _Z20vector_dot_product_5PfS_S_S_i(
	.param .u64 .ptr .align 1 _Z20vector_dot_product_5PfS_S_S_i_param_0,
	.param .u64 .ptr .align 1 _Z20vector_dot_product_5PfS_S_S_i_param_1,
	.param .u64 .ptr .align 1 _Z20vector_dot_product_5PfS_S_S_i_param_2,
	.param .u64 .ptr .align 1 _Z20vector_dot_product_5PfS_S_S_i_param_3,
	.param .u32 _Z20vector_dot_product_5PfS_S_S_i_param_4
)
{
	.reg .pred 	%p<18>;
	.reg .b16 	%rs<3>;
	.reg .b32 	%r<46>;
	.reg .b32 	%f<29>;
	.reg .b64 	%rd<26>;
	.reg .b64 	%fd<24>;
	// demoted variable
	.shared .align 4 .b8 _ZZ20vector_dot_product_5PfS_S_S_iE3tmp[1024];
	// demoted variable
	.shared .align 1 .u8 _ZZ20vector_dot_product_5PfS_S_S_iE4lock;
	ld.param.u64 	%rd6, [_Z20vector_dot_product_5PfS_S_S_i_param_0];
	ld.param.u64 	%rd7, [_Z20vector_dot_product_5PfS_S_S_i_param_1];
	ld.param.u64 	%rd8, [_Z20vector_dot_product_5PfS_S_S_i_param_2];
	ld.param.u64 	%rd9, [_Z20vector_dot_product_5PfS_S_S_i_param_3];
	ld.param.u32 	%r21, [_Z20vector_dot_product_5PfS_S_S_i_param_4];
	cvta.to.global.u64 	%rd1, %rd8;
	cvta.to.global.u64 	%rd2, %rd7;
	cvta.to.global.u64 	%rd3, %rd9;
	mov.u32 	%r1, %tid.x;
	mov.u32 	%r2, %ctaid.x;
	mov.u32 	%r45, %ntid.x;
	mov.u32 	%r4, %nctaid.x;
	mul.lo.s32 	%r5, %r45, %r4;
	mad.lo.s32 	%r42, %r2, %r45, %r1;
	setp.ge.s32 	%p1, %r42, %r21;
	mov.f32 	%f28, 0f00000000;
	@%p1 bra 	$L__BB4_8;
	add.s32 	%r22, %r42, %r5;
	max.s32 	%r23, %r21, %r22;
	setp.lt.s32 	%p2, %r22, %r21;
	selp.u32 	%r24, 1, 0, %p2;
	add.s32 	%r25, %r22, %r24;
	sub.s32 	%r26, %r23, %r25;
	div.u32 	%r27, %r26, %r5;
	add.s32 	%r7, %r27, %r24;
	and.b32  	%r28, %r7, 3;
	setp.eq.s32 	%p3, %r28, 3;
	mov.f64 	%fd23, 0d0000000000000000;
	@%p3 bra 	$L__BB4_4;
	add.s32 	%r29, %r7, 1;
	and.b32  	%r30, %r29, 3;
	neg.s32 	%r40, %r30;
	mov.f64 	%fd23, 0d0000000000000000;
$L__BB4_3:
	.pragma "nounroll";
	mul.wide.s32 	%rd10, %r42, 4;
	add.s64 	%rd11, %rd1, %rd10;
	add.s64 	%rd12, %rd2, %rd10;
	ld.global.f32 	%f4, [%rd12];
	ld.global.f32 	%f5, [%rd11];
	mul.f32 	%f6, %f4, %f5;
	cvt.f64.f32 	%fd11, %f6;
	add.f64 	%fd23, %fd23, %fd11;
	add.s32 	%r42, %r42, %r5;
	add.s32 	%r40, %r40, 1;
	setp.ne.s32 	%p4, %r40, 0;
	@%p4 bra 	$L__BB4_3;
$L__BB4_4:
	setp.lt.u32 	%p5, %r7, 3;
	@%p5 bra 	$L__BB4_7;
	mul.wide.s32 	%rd16, %r5, 4;
	shl.b32 	%r31, %r5, 2;
$L__BB4_6:
	mul.wide.s32 	%rd13, %r42, 4;
	add.s64 	%rd14, %rd2, %rd13;
	ld.global.f32 	%f7, [%rd14];
	add.s64 	%rd15, %rd1, %rd13;
	ld.global.f32 	%f8, [%rd15];
	mul.f32 	%f9, %f7, %f8;
	cvt.f64.f32 	%fd12, %f9;
	add.f64 	%fd13, %fd23, %fd12;
	add.s64 	%rd17, %rd14, %rd16;
	ld.global.f32 	%f10, [%rd17];
	add.s64 	%rd18, %rd15, %rd16;
	ld.global.f32 	%f11, [%rd18];
	mul.f32 	%f12, %f10, %f11;
	cvt.f64.f32 	%fd14, %f12;
	add.f64 	%fd15, %fd13, %fd14;
	add.s64 	%rd19, %rd17, %rd16;
	ld.global.f32 	%f13, [%rd19];
	add.s64 	%rd20, %rd18, %rd16;
	ld.global.f32 	%f14, [%rd20];
	mul.f32 	%f15, %f13, %f14;
	cvt.f64.f32 	%fd16, %f15;
	add.f64 	%fd17, %fd15, %fd16;
	add.s64 	%rd21, %rd19, %rd16;
	ld.global.f32 	%f16, [%rd21];
	add.s64 	%rd22, %rd20, %rd16;
	ld.global.f32 	%f17, [%rd22];
	mul.f32 	%f18, %f16, %f17;
	cvt.f64.f32 	%fd18, %f18;
	add.f64 	%fd23, %fd17, %fd18;
	add.s32 	%r42, %r31, %r42;
	setp.lt.s32 	%p6, %r42, %r21;
	@%p6 bra 	$L__BB4_6;
$L__BB4_7:
	cvt.rn.f32.f64 	%f28, %fd23;
$L__BB4_8:
	shl.b32 	%r32, %r1, 2;
	mov.u32 	%r33, _ZZ20vector_dot_product_5PfS_S_S_iE3tmp;
	add.s32 	%r16, %r33, %r32;
	st.shared.f32 	[%r16], %f28;
	bar.sync 	0;
	mul.wide.u32 	%rd23, %r2, 4;
	add.s64 	%rd4, %rd3, %rd23;
	setp.lt.u32 	%p7, %r45, 2;
	@%p7 bra 	$L__BB4_15;
	mov.u32 	%r44, %r45;
$L__BB4_10:
	shr.u32 	%r18, %r44, 1;
	setp.ge.u32 	%p8, %r1, %r18;
	@%p8 bra 	$L__BB4_12;
	shl.b32 	%r34, %r18, 2;
	add.s32 	%r35, %r16, %r34;
	ld.volatile.shared.f32 	%f19, [%r35];
	ld.volatile.shared.f32 	%f20, [%r16];
	add.f32 	%f21, %f19, %f20;
	st.volatile.shared.f32 	[%r16], %f21;
$L__BB4_12:
	setp.ne.s32 	%p9, %r1, 0;
	bar.sync 	0;
	@%p9 bra 	$L__BB4_14;
	ld.volatile.shared.f32 	%f22, [_ZZ20vector_dot_product_5PfS_S_S_iE3tmp];
	st.global.f32 	[%rd4], %f22;
$L__BB4_14:
	setp.gt.u32 	%p10, %r44, 3;
	mov.u32 	%r44, %r18;
	@%p10 bra 	$L__BB4_10;
$L__BB4_15:
	membar.gl;
	setp.ne.s32 	%p11, %r1, 0;
	@%p11 bra 	$L__BB4_17;
	atom.global.add.u32 	%r36, [lockcount], 1;
	ld.global.u32 	%r37, [lockcount];
	setp.eq.s32 	%p12, %r37, %r4;
	selp.u16 	%rs1, 1, 0, %p12;
	st.shared.u8 	[_ZZ20vector_dot_product_5PfS_S_S_iE4lock], %rs1;
$L__BB4_17:
	bar.sync 	0;
	ld.shared.u8 	%rs2, [_ZZ20vector_dot_product_5PfS_S_S_iE4lock];
	setp.eq.s16 	%p13, %rs2, 0;
	@%p13 bra 	$L__BB4_25;
	setp.lt.u32 	%p14, %r45, 2;
	mul.wide.u32 	%rd24, %r1, 4;
	add.s64 	%rd25, %rd3, %rd24;
	ld.global.f32 	%f23, [%rd25];
	st.shared.f32 	[%r16], %f23;
	bar.sync 	0;
	@%p14 bra 	$L__BB4_25;
	cvta.to.global.u64 	%rd5, %rd6;
$L__BB4_20:
	shr.u32 	%r20, %r45, 1;
	setp.ge.u32 	%p15, %r1, %r20;
	@%p15 bra 	$L__BB4_22;
	shl.b32 	%r38, %r20, 2;
	add.s32 	%r39, %r16, %r38;
	ld.volatile.shared.f32 	%f24, [%r39];
	ld.volatile.shared.f32 	%f25, [%r16];
	add.f32 	%f26, %f24, %f25;
	st.volatile.shared.f32 	[%r16], %f26;
$L__BB4_22:
	setp.ne.s32 	%p16, %r1, 0;
	bar.sync 	0;
	@%p16 bra 	$L__BB4_24;
	ld.volatile.shared.f32 	%f27, [_ZZ20vector_dot_product_5PfS_S_S_iE3tmp];
	st.global.f32 	[%rd5], %f27;
$L__BB4_24:
	setp.gt.u32 	%p17, %r45, 3;
	mov.u32 	%r45, %r20;
	@%p17 bra 	$L__BB4_20;
$L__BB4_25:
	ret;

}


// ===== COMPILED SASS (sm_100) =====

	.target	sm_100

	.elftype	@"ET_EXEC"


//--------------------- .note.nv.tkinfo           --------------------------
	.section	.note.nv.tkinfo,"",@"SHT_NOTE"
	.sectionflags	@"SHF_NOTE_NV_TKINFO"
	.tkinfo
        /*0018*/ 	.word	0x00000002
        /*0030*/ 	.string	""
        /*0030*/ 	.string	"ptxas"
        /*0030*/ 	.string	"Cuda compilation tools, release 13.0, V13.0.88"
        /*0030*/ 	.string	"Build cuda_13.0.r13.0/compiler.36424714_0"
        /*0030*/ 	.string	"-arch sm_100 -m 64 "



//--------------------- .note.nv.cuinfo           --------------------------
	.section	.note.nv.cuinfo,"",@"SHT_NOTE"
	.sectionflags	@"SHF_NOTE_NV_CUINFO"
        /*0018*/ 	.short	0x0002
        /*001a*/ 	.short	0x0064
        /*001c*/ 	.short	0x0082
	.zero		2


//--------------------- .nv.info                  --------------------------
	.section	.nv.info,"",@"SHT_CUDA_INFO"
	.align	4


	//----- nvinfo : EIATTR_REGCOUNT
	.align		4
        /*0000*/ 	.byte	0x04, 0x2f
        /*0002*/ 	.short	(.L_3 - .L_2)
	.align		4
.L_2:
        /*0004*/ 	.word	index@(_Z20vector_dot_product_1PfS_S_i)
        /*0008*/ 	.word	0x0000001c


	//----- nvinfo : EIATTR_FRAME_SIZE
	.align		4
.L_3:
        /*000c*/ 	.byte	0x04, 0x11
        /*000e*/ 	.short	(.L_5 - .L_4)
	.align		4
.L_4:
        /*0010*/ 	.word	index@(_Z20vector_dot_product_1PfS_S_i)
        /*0014*/ 	.word	0x00000000


	//----- nvinfo : EIATTR_REGCOUNT
	.align		4
.L_5:
        /*0018*/ 	.byte	0x04, 0x2f
        /*001a*/ 	.short	(.L_7 - .L_6)
	.align		4
.L_6:
        /*001c*/ 	.word	index@(_Z20vector_dot_product_2PfS_S_i)
        /*0020*/ 	.word	0x0000001c


	//----- nvinfo : EIATTR_FRAME_SIZE
	.align		4
.L_7:
        /*0024*/ 	.byte	0x04, 0x11
        /*0026*/ 	.short	(.L_9 - .L_8)
	.align		4
.L_8:
        /*0028*/ 	.word	index@(_Z20vector_dot_product_2PfS_S_i)
        /*002c*/ 	.word	0x00000000


	//----- nvinfo : EIATTR_REGCOUNT
	.align		4
.L_9:
        /*0030*/ 	.byte	0x04, 0x2f
        /*0032*/ 	.short	(.L_11 - .L_10)
	.align		4
.L_10:
        /*0034*/ 	.word	index@(_Z20vector_dot_product_3PfS_S_i)
        /*0038*/ 	.word	0x0000001e


	//----- nvinfo : EIATTR_FRAME_SIZE
	.align		4
.L_11:
        /*003c*/ 	.byte	0x04, 0x11
        /*003e*/ 	.short	(.L_13 - .L_12)
	.align		4
.L_12:
        /*0040*/ 	.word	index@(_Z20vector_dot_product_3PfS_S_i)
        /*0044*/ 	.word	0x00000000


	//----- nvinfo : EIATTR_REGCOUNT
	.align		4
.L_13:
        /*0048*/ 	.byte	0x04, 0x2f
        /*004a*/ 	.short	(.L_15 - .L_14)
	.align		4
.L_14:
        /*004c*/ 	.word	index@(_Z20vector_dot_product_4PfS_S_i)
        /*0050*/ 	.word	0x0000001e


	//----- nvinfo : EIATTR_FRAME_SIZE
	.align		4
.L_15:
        /*0054*/ 	.byte	0x04, 0x11
        /*0056*/ 	.short	(.L_17 - .L_16)
	.align		4
.L_16:
        /*0058*/ 	.word	index@(_Z20vector_dot_product_4PfS_S_i)
        /*005c*/ 	.word	0x00000000


	//----- nvinfo : EIATTR_REGCOUNT
	.align		4
.L_17:
        /*0060*/ 	.byte	0x04, 0x2f
        /*0062*/ 	.short	(.L_19 - .L_18)
	.align		4
.L_18:
        /*0064*/ 	.word	index@(_Z20vector_dot_product_5PfS_S_S_i)
        /*0068*/ 	.word	0x00000020


	//----- nvinfo : EIATTR_FRAME_SIZE
	.align		4
.L_19:
        /*006c*/ 	.byte	0x04, 0x11
        /*006e*/ 	.short	(.L_21 - .L_20)
	.align		4
.L_20:
        /*0070*/ 	.word	index@(_Z20vector_dot_product_5PfS_S_S_i)
        /*0074*/ 	.word	0x00000000


	//----- nvinfo : EIATTR_MIN_STACK_SIZE
	.align		4
.L_21:
        /*0078*/ 	.byte	0x04, 0x12
        /*007a*/ 	.short	(.L_23 - .L_22)
	.align		4
.L_22:
        /*007c*/ 	.word	index@(_Z20vector_dot_product_5PfS_S_S_i)
        /*0080*/ 	.word	0x00000000


	//----- nvinfo : EIATTR_MIN_STACK_SIZE
	.align		4
.L_23:
        /*0084*/ 	.byte	0x04, 0x12
        /*0086*/ 	.short	(.L_25 - .L_24)
	.align		4
.L_24:
        /*0088*/ 	.word	index@(_Z20vector_dot_product_4PfS_S_i)
        /*008c*/ 	.word	0x00000000


	//----- nvinfo : EIATTR_MIN_STACK_SIZE
	.align		4
.L_25:
        /*0090*/ 	.byte	0x04, 0x12
        /*0092*/ 	.short	(.L_27 - .L_26)
	.align		4
.L_26:
        /*0094*/ 	.word	index@(_Z20vector_dot_product_3PfS_S_i)
        /*0098*/ 	.word	0x00000000


	//----- nvinfo : EIATTR_MIN_STACK_SIZE
	.align		4
.L_27:
        /*009c*/ 	.byte	0x04, 0x12
        /*009e*/ 	.short	(.L_29 - .L_28)
	.align		4
.L_28:
        /*00a0*/ 	.word	index@(_Z20vector_dot_product_2PfS_S_i)
        /*00a4*/ 	.word	0x00000000


	//----- nvinfo : EIATTR_MIN_STACK_SIZE
	.align		4
.L_29:
        /*00a8*/ 	.byte	0x04, 0x12
        /*00aa*/ 	.short	(.L_31 - .L_30)
	.align		4
.L_30:
        /*00ac*/ 	.word	index@(_Z20vector_dot_product_1PfS_S_i)
        /*00b0*/ 	.word	0x00000000
.L_31:


//--------------------- .nv.compat                --------------------------
	.section	.nv.compat,"",@"SHT_CUDA_COMPAT_INFO"
	.align	4
        /*0000*/ 	.byte	0x02, 0x09, 0x00, 0x00, 0x02, 0x02, 0x01, 0x00, 0x02, 0x05, 0x05, 0x00, 0x03, 0x07, 0x01, 0x01
        /*0010*/ 	.byte	0x02, 0x03, 0x00, 0x00, 0x02, 0x06, 0x01, 0x00, 0x04, 0x0b, 0x08, 0x00, 0x01, 0x00, 0x00, 0x00
        /*0020*/ 	.byte	0x00, 0x00, 0x00, 0x00


//--------------------- .nv.info._Z20vector_dot_product_5PfS_S_S_i --------------------------
	.section	.nv.info._Z20vector_dot_product_5PfS_S_S_i,"",@"SHT_CUDA_INFO"
	.sectionflags	@""
	.align	4


	//----- nvinfo : EIATTR_CUDA_API_VERSION
	.align		4
        /*0000*/ 	.byte	0x04, 0x37
        /*0002*/ 	.short	(.L_33 - .L_32)
.L_32:
        /*0004*/ 	.word	0x00000082


	//----- nvinfo : EIATTR_KPARAM_INFO
	.align		4
.L_33:
        /*0008*/ 	.byte	0x04, 0x17
        /*000a*/ 	.short	(.L_35 - .L_34)
.L_34:
        /*000c*/ 	.word	0x00000000
        /*0010*/ 	.short	0x0004
        /*0012*/ 	.short	0x0020
        /*0014*/ 	.byte	0x00, 0xf0, 0x11, 0x00


	//----- nvinfo : EIATTR_KPARAM_INFO
	.align		4
.L_35:
        /*0018*/ 	.byte	0x04, 0x17
        /*001a*/ 	.short	(.L_37 - .L_36)
.L_36:
        /*001c*/ 	.word	0x00000000
        /*0020*/ 	.short	0x0003
        /*0022*/ 	.short	0x0018
        /*0024*/ 	.byte	0x00, 0xf5, 0x21, 0x00


	//----- nvinfo : EIATTR_KPARAM_INFO
	.align		4
.L_37:
        /*0028*/ 	.byte	0x04, 0x17
        /*002a*/ 	.short	(.L_39 - .L_38)
.L_38:
        /*002c*/ 	.word	0x00000000
        /*0030*/ 	.short	0x0002
        /*0032*/ 	.short	0x0010
        /*0034*/ 	.byte	0x00, 0xf5, 0x21, 0x00


	//----- nvinfo : EIATTR_KPARAM_INFO
	.align		4
.L_39:
        /*0038*/ 	.byte	0x04, 0x17
        /*003a*/ 	.short	(.L_41 - .L_40)
.L_40:
        /*003c*/ 	.word	0x00000000
        /*0040*/ 	.short	0x0001
        /*0042*/ 	.short	0x0008
        /*0044*/ 	.byte	0x00, 0xf5, 0x21, 0x00


	//----- nvinfo : EIATTR_KPARAM_INFO
	.align		4
.L_41:
        /*0048*/ 	.byte	0x04, 0x17
        /*004a*/ 	.short	(.L_43 - .L_42)
.L_42:
        /*004c*/ 	.word	0x00000000
        /*0050*/ 	.short	0x0000
        /*0052*/ 	.short	0x0000
        /*0054*/ 	.byte	0x00, 0xf5, 0x21, 0x00


	//----- nvinfo : EIATTR_SPARSE_MMA_MASK
	.align		4
.L_43:
        /*0058*/ 	.byte	0x03, 0x50
        /*005a*/ 	.short	0x0000


	//----- nvinfo : EIATTR_MAXREG_COUNT
	.align		4
        /*005c*/ 	.byte	0x03, 0x1b
        /*005e*/ 	.short	0x00ff


	//----- nvinfo : EIATTR_NUM_BARRIERS
	.align		4
        /*0060*/ 	.byte	0x02, 0x4c
        /*0062*/ 	.byte	0x01
	.zero		1


	//----- nvinfo : EIATTR_MERCURY_ISA_VERSION
	.align		4
        /*0064*/ 	.byte	0x03, 0x5f
        /*0066*/ 	.short	0x0101


	//----- nvinfo : EIATTR_VRC_CTA_INIT_COUNT
	.align		4
        /*0068*/ 	.byte	0x02, 0x4a
	.zero		1
	.zero		1


	//----- nvinfo : EIATTR_EXIT_INSTR_OFFSETS
	.align		4
        /*006c*/ 	.byte	0x04, 0x1c
        /*006e*/ 	.short	(.L_45 - .L_44)


	//   ....[0]....
.L_44:
        /*0070*/ 	.word	0x00000980


	//   ....[1]....
        /*0074*/ 	.word	0x000009f0


	//   ....[2]....
        /*0078*/ 	.word	0x00000b20


	//----- nvinfo : EIATTR_CRS_STACK_SIZE
	.align		4
.L_45:
        /*007c*/ 	.byte	0x04, 0x1e
        /*007e*/ 	.short	(.L_47 - .L_46)
.L_46:
        /*0080*/ 	.word	0x00000000


	//----- nvinfo : EIATTR_CBANK_PARAM_SIZE
	.align		4
.L_47:
        /*0084*/ 	.byte	0x03, 0x19
        /*0086*/ 	.short	0x0024


	//----- nvinfo : EIATTR_PARAM_CBANK
	.align		4
        /*0088*/ 	.byte	0x04, 0x0a
        /*008a*/ 	.short	(.L_49 - .L_48)
	.align		4
.L_48:
        /*008c*/ 	.word	index@(.nv.constant0._Z20vector_dot_product_5PfS_S_S_i)
        /*0090*/ 	.short	0x0380
        /*0092*/ 	.short	0x0024


	//----- nvinfo : EIATTR_SW_WAR
	.align		4
.L_49:
        /*0094*/ 	.byte	0x04, 0x36
        /*0096*/ 	.short	(.L_51 - .L_50)
.L_50:
        /*0098*/ 	.word	0x00000008
.L_51:


//--------------------- .nv.info._Z20vector_dot_product_4PfS_S_i --------------------------
	.section	.nv.info._Z20vector_dot_product_4PfS_S_i,"",@"SHT_CUDA_INFO"
	.sectionflags	@""
	.align	4


	//----- nvinfo : EIATTR_CUDA_API_VERSION
	.align		4
        /*0000*/ 	.byte	0x04, 0x37
        /*0002*/ 	.short	(.L_53 - .L_52)
.L_52:
        /*0004*/ 	.word	0x00000082


	//----- nvinfo : EIATTR_KPARAM_INFO
	.align		4
.L_53:
        /*0008*/ 	.byte	0x04, 0x17
        /*000a*/ 	.short	(.L_55 - .L_54)
.L_54:
        /*000c*/ 	.word	0x00000000
        /*0010*/ 	.short	0x0003
        /*0012*/ 	.short	0x0018
        /*0014*/ 	.byte	0x00, 0xf0, 0x11, 0x00


	//----- nvinfo : EIATTR_KPARAM_INFO
	.align		4
.L_55:
        /*0018*/ 	.byte	0x04, 0x17
        /*001a*/ 	.short	(.L_57 - .L_56)
.L_56:
        /*001c*/ 	.word	0x00000000
        /*0020*/ 	.short	0x0002
        /*0022*/ 	.short	0x0010
        /*0024*/ 	.byte	0x00, 0xf5, 0x21, 0x00


	//----- nvinfo : EIATTR_KPARAM_INFO
	.align		4
.L_57:
        /*0028*/ 	.byte	0x04, 0x17
        /*002a*/ 	.short	(.L_59 - .L_58)
.L_58:
        /*002c*/ 	.word	0x00000000
        /*0030*/ 	.short	0x0001
        /*0032*/ 	.short	0x0008
        /*0034*/ 	.byte	0x00, 0xf5, 0x21, 0x00


	//----- nvinfo : EIATTR_KPARAM_INFO
	.align		4
.L_59:
        /*0038*/ 	.byte	0x04, 0x17
        /*003a*/ 	.short	(.L_61 - .L_60)
.L_60:
        /*003c*/ 	.word	0x00000000
        /*0040*/ 	.short	0x0000
        /*0042*/ 	.short	0x0000
        /*0044*/ 	.byte	0x00, 0xf5, 0x21, 0x00


	//----- nvinfo : EIATTR_SPARSE_MMA_MASK
	.align		4
.L_61:
        /*0048*/ 	.byte	0x03, 0x50
        /*004a*/ 	.short	0x0000


	//----- nvinfo : EIATTR_MAXREG_COUNT
	.align		4
        /*004c*/ 	.byte	0x03, 0x1b
        /*004e*/ 	.short	0x00ff


	//----- nvinfo : EIATTR_NUM_BARRIERS
	.align		4
        /*0050*/ 	.byte	0x02, 0x4c
        /*0052*/ 	.byte	0x01
	.zero		1


	//----- nvinfo : EIATTR_MERCURY_ISA_VERSION
	.align		4
        /*0054*/ 	.byte	0x03, 0x5f
        /*0056*/ 	.short	0x0101


	//----- nvinfo : EIATTR_VRC_CTA_INIT_COUNT
	.align		4
        /*0058*/ 	.byte	0x02, 0x4a
	.zero		1
	.zero		1


	//----- nvinfo : EIATTR_EXIT_INSTR_OFFSETS
	.align		4
        /*005c*/ 	.byte	0x04, 0x1c
        /*005e*/ 	.short	(.L_63 - .L_62)


	//   ....[0]....
.L_62:
        /*0060*/ 	.word	0x000007a0


	//   ....[1]....
        /*0064*/ 	.word	0x00000810


	//----- nvinfo : EIATTR_CRS_STACK_SIZE
	.align		4
.L_63:
        /*0068*/ 	.byte	0x04, 0x1e
        /*006a*/ 	.short	(.L_65 - .L_64)
.L_64:
        /*006c*/ 	.word	0x00000000


	//----- nvinfo : EIATTR_CBANK_PARAM_SIZE
	.align		4
.L_65:
        /*0070*/ 	.byte	0x03, 0x19
        /*0072*/ 	.short	0x001c


	//----- nvinfo : EIATTR_PARAM_CBANK
	.align		4
        /*0074*/ 	.byte	0x04, 0x0a
        /*0076*/ 	.short	(.L_67 - .L_66)
	.align		4
.L_66:
        /*0078*/ 	.word	index@(.nv.constant0._Z20vector_dot_product_4PfS_S_i)
        /*007c*/ 	.short	0x0380
        /*007e*/ 	.short	0x001c


	//----- nvinfo : EIATTR_SW_WAR
	.align		4
.L_67:
        /*0080*/ 	.byte	0x04, 0x36
        /*0082*/ 	.short	(.L_69 - .L_68)
.L_68:
        /*0084*/ 	.word	0x00000008
.L_69:


//--------------------- .nv.info._Z20vector_dot_product_3PfS_S_i --------------------------
	.section	.nv.info._Z20vector_dot_product_3PfS_S_i,"",@"SHT_CUDA_INFO"
	.sectionflags	@""
	.align	4


	//----- nvinfo : EIATTR_CUDA_API_VERSION
	.align		4
        /*0000*/ 	.byte	0x04, 0x37
        /*0002*/ 	.short	(.L_71 - .L_70)
.L_70:
        /*0004*/ 	.word	0x00000082


	//----- nvinfo : EIATTR_KPARAM_INFO
	.align		4
.L_71:
        /*0008*/ 	.byte	0x04, 0x17
        /*000a*/ 	.short	(.L_73 - .L_72)
.L_72:
        /*000c*/ 	.word	0x00000000
        /*0010*/ 	.short	0x0003
        /*0012*/ 	.short	0x0018
        /*0014*/ 	.byte	0x00, 0xf0, 0x11, 0x00


	//----- nvinfo : EIATTR_KPARAM_INFO
	.align		4
.L_73:
        /*0018*/ 	.byte	0x04, 0x17
        /*001a*/ 	.short	(.L_75 - .L_74)
.L_74:
        /*001c*/ 	.word	0x00000000
        /*0020*/ 	.short	0x0002
        /*0022*/ 	.short	0x0010
        /*0024*/ 	.byte	0x00, 0xf5, 0x21, 0x00


	//----- nvinfo : EIATTR_KPARAM_INFO
	.align		4
.L_75:
        /*0028*/ 	.byte	0x04, 0x17
        /*002a*/ 	.short	(.L_77 - .L_76)
.L_76:
        /*002c*/ 	.word	0x00000000
        /*0030*/ 	.short	0x0001
        /*0032*/ 	.short	0x0008
        /*0034*/ 	.byte	0x00, 0xf5, 0x21, 0x00


	//----- nvinfo : EIATTR_KPARAM_INFO
	.align		4
.L_77:
        /*0038*/ 	.byte	0x04, 0x17
        /*003a*/ 	.short	(.L_79 - .L_78)
.L_78:
        /*003c*/ 	.word	0x00000000
        /*0040*/ 	.short	0x0000
        /*0042*/ 	.short	0x0000
        /*0044*/ 	.byte	0x00, 0xf5, 0x21, 0x00


	//----- nvinfo : EIATTR_SPARSE_MMA_MASK
	.align		4
.L_79:
        /*0048*/ 	.byte	0x03, 0x50
        /*004a*/ 	.short	0x0000


	//----- nvinfo : EIATTR_MAXREG_COUNT
	.align		4
        /*004c*/ 	.byte	0x03, 0x1b
        /*004e*/ 	.short	0x00ff


	//----- nvinfo : EIATTR_NUM_BARRIERS
	.align		4
        /*0050*/ 	.byte	0x02, 0x4c
        /*0052*/ 	.byte	0x01
	.zero		1


	//----- nvinfo : EIATTR_MERCURY_ISA_VERSION
	.align		4
        /*0054*/ 	.byte	0x03, 0x5f
        /*0056*/ 	.short	0x0101


	//----- nvinfo : EIATTR_VRC_CTA_INIT_COUNT
	.align		4
        /*0058*/ 	.byte	0x02, 0x4a
	.zero		1
	.zero		1


	//----- nvinfo : EIATTR_EXIT_INSTR_OFFSETS
	.align		4
        /*005c*/ 	.byte	0x04, 0x1c
        /*005e*/ 	.short	(.L_81 - .L_80)


	//   ....[0]....
.L_80:
        /*0060*/ 	.word	0x00000990


	//   ....[1]....
        /*0064*/ 	.word	0x000009e0


	//----- nvinfo : EIATTR_CRS_STACK_SIZE
	.align		4
.L_81:
        /*0068*/ 	.byte	0x04, 0x1e
        /*006a*/ 	.short	(.L_83 - .L_82)
.L_82:
        /*006c*/ 	.word	0x00000000


	//----- nvinfo : EIATTR_CBANK_PARAM_SIZE
	.align		4
.L_83:
        /*0070*/ 	.byte	0x03, 0x19
        /*0072*/ 	.short	0x001c


	//----- nvinfo : EIATTR_PARAM_CBANK
	.align		4
        /*0074*/ 	.byte	0x04, 0x0a
        /*0076*/ 	.short	(.L_85 - .L_84)
	.align		4
.L_84:
        /*0078*/ 	.word	index@(.nv.constant0._Z20vector_dot_product_3PfS_S_i)
        /*007c*/ 	.short	0x0380
        /*007e*/ 	.short	0x001c


	//----- nvinfo : EIATTR_SW_WAR
	.align		4
.L_85:
        /*0080*/ 	.byte	0x04, 0x36
        /*0082*/ 	.short	(.L_87 - .L_86)
.L_86:
        /*0084*/ 	.word	0x00000008
.L_87:


//--------------------- .nv.info._Z20vector_dot_product_2PfS_S_i --------------------------
	.section	.nv.info._Z20vector_dot_product_2PfS_S_i,"",@"SHT_CUDA_INFO"
	.sectionflags	@""
	.align	4


	//----- nvinfo : EIATTR_CUDA_API_VERSION
	.align		4
        /*0000*/ 	.byte	0x04, 0x37
        /*0002*/ 	.short	(.L_89 - .L_88)
.L_88:
        /*0004*/ 	.word	0x00000082


	//----- nvinfo : EIATTR_KPARAM_INFO
	.align		4
.L_89:
        /*0008*/ 	.byte	0x04, 0x17
        /*000a*/ 	.short	(.L_91 - .L_90)
.L_90:
        /*000c*/ 	.word	0x00000000
        /*0010*/ 	.short	0x0003
        /*0012*/ 	.short	0x0018
        /*0014*/ 	.byte	0x00, 0xf0, 0x11, 0x00


	//----- nvinfo : EIATTR_KPARAM_INFO
	.align		4
.L_91:
        /*0018*/ 	.byte	0x04, 0x17
        /*001a*/ 	.short	(.L_93 - .L_92)
.L_92:
        /*001c*/ 	.word	0x00000000
        /*0020*/ 	.short	0x0002
        /*0022*/ 	.short	0x0010
        /*0024*/ 	.byte	0x00, 0xf5, 0x21, 0x00


	//----- nvinfo : EIATTR_KPARAM_INFO
	.align		4
.L_93:
        /*0028*/ 	.byte	0x04, 0x17
        /*002a*/ 	.short	(.L_95 - .L_94)
.L_94:
        /*002c*/ 	.word	0x00000000
        /*0030*/ 	.short	0x0001
        /*0032*/ 	.short	0x0008
        /*0034*/ 	.byte	0x00, 0xf5, 0x21, 0x00


	//----- nvinfo : EIATTR_KPARAM_INFO
	.align		4
.L_95:
        /*0038*/ 	.byte	0x04, 0x17
        /*003a*/ 	.short	(.L_97 - .L_96)
.L_96:
        /*003c*/ 	.word	0x00000000
        /*0040*/ 	.short	0x0000
        /*0042*/ 	.short	0x0000
        /*0044*/ 	.byte	0x00, 0xf5, 0x21, 0x00


	//----- nvinfo : EIATTR_SPARSE_MMA_MASK
	.align		4
.L_97:
        /*0048*/ 	.byte	0x03, 0x50
        /*004a*/ 	.short	0x0000


	//----- nvinfo : EIATTR_MAXREG_COUNT
	.align		4
        /*004c*/ 	.byte	0x03, 0x1b
        /*004e*/ 	.short	0x00ff


	//----- nvinfo : EIATTR_NUM_BARRIERS
	.align		4
        /*0050*/ 	.byte	0x02, 0x4c
        /*0052*/ 	.byte	0x01
	.zero		1


	//----- nvinfo : EIATTR_MERCURY_ISA_VERSION
	.align		4
        /*0054*/ 	.byte	0x03, 0x5f
        /*0056*/ 	.short	0x0101


	//----- nvinfo : EIATTR_VRC_CTA_INIT_COUNT
	.align		4
        /*0058*/ 	.byte	0x02, 0x4a
	.zero		1
	.zero		1


	//----- nvinfo : EIATTR_EXIT_INSTR_OFFSETS
	.align		4
        /*005c*/ 	.byte	0x04, 0x1c
        /*005e*/ 	.short	(.L_99 - .L_98)


	//   ....[0]....
.L_98:
        /*0060*/ 	.word	0x000009e0


	//   ....[1]....
        /*0064*/ 	.word	0x00000a20


	//----- nvinfo : EIATTR_CRS_STACK_SIZE
	.align		4
.L_99:
        /*0068*/ 	.byte	0x04, 0x1e
        /*006a*/ 	.short	(.L_101 - .L_100)
.L_100:
        /*006c*/ 	.word	0x00000000


	//----- nvinfo : EIATTR_CBANK_PARAM_SIZE
	.align		4
.L_101:
        /*0070*/ 	.byte	0x03, 0x19
        /*0072*/ 	.short	0x001c


	//----- nvinfo : EIATTR_PARAM_CBANK
	.align		4
        /*0074*/ 	.byte	0x04, 0x0a
        /*0076*/ 	.short	(.L_103 - .L_102)
	.align		4
.L_102:
        /*0078*/ 	.word	index@(.nv.constant0._Z20vector_dot_product_2PfS_S_i)
        /*007c*/ 	.short	0x0380
        /*007e*/ 	.short	0x001c


	//----- nvinfo : EIATTR_SW_WAR
	.align		4
.L_103:
        /*0080*/ 	.byte	0x04, 0x36
        /*0082*/ 	.short	(.L_105 - .L_104)
.L_104:
        /*0084*/ 	.word	0x00000008
.L_105:


//--------------------- .nv.info._Z20vector_dot_product_1PfS_S_i --------------------------
	.section	.nv.info._Z20vector_dot_product_1PfS_S_i,"",@"SHT_CUDA_INFO"
	.sectionflags	@""
	.align	4


	//----- nvinfo : EIATTR_CUDA_API_VERSION
	.align		4
        /*0000*/ 	.byte	0x04, 0x37
        /*0002*/ 	.short	(.L_107 - .L_106)
.L_106:
        /*0004*/ 	.word	0x00000082


	//----- nvinfo : EIATTR_KPARAM_INFO
	.align		4
.L_107:
        /*0008*/ 	.byte	0x04, 0x17
        /*000a*/ 	.short	(.L_109 - .L_108)
.L_108:
        /*000c*/ 	.word	0x00000000
        /*0010*/ 	.short	0x0003
        /*0012*/ 	.short	0x0018
        /*0014*/ 	.byte	0x00, 0xf0, 0x11, 0x00


	//----- nvinfo : EIATTR_KPARAM_INFO
	.align		4
.L_109:
        /*0018*/ 	.byte	0x04, 0x17
        /*001a*/ 	.short	(.L_111 - .L_110)
.L_110:
        /*001c*/ 	.word	0x00000000
        /*0020*/ 	.short	0x0002
        /*0022*/ 	.short	0x0010
        /*0024*/ 	.byte	0x00, 0xf5, 0x21, 0x00


	//----- nvinfo : EIATTR_KPARAM_INFO
	.align		4
.L_111:
        /*0028*/ 	.byte	0x04, 0x17
        /*002a*/ 	.short	(.L_113 - .L_112)
.L_112:
        /*002c*/ 	.word	0x00000000
        /*0030*/ 	.short	0x0001
        /*0032*/ 	.short	0x0008
        /*0034*/ 	.byte	0x00, 0xf5, 0x21, 0x00


	//----- nvinfo : EIATTR_KPARAM_INFO
	.align		4
.L_113:
        /*0038*/ 	.byte	0x04, 0x17
        /*003a*/ 	.short	(.L_115 - .L_114)
.L_114:
        /*003c*/ 	.word	0x00000000
        /*0040*/ 	.short	0x0000
        /*0042*/ 	.short	0x0000
        /*0044*/ 	.byte	0x00, 0xf5, 0x21, 0x00


	//----- nvinfo : EIATTR_SPARSE_MMA_MASK
	.align		4
.L_115:
        /*0048*/ 	.byte	0x03, 0x50
        /*004a*/ 	.short	0x0000


	//----- nvinfo : EIATTR_MAXREG_COUNT
	.align		4
        /*004c*/ 	.byte	0x03, 0x1b
        /*004e*/ 	.short	0x00ff


	//----- nvinfo : EIATTR_NUM_BARRIERS
	.align		4
        /*0050*/ 	.byte	0x02, 0x4c
        /*0052*/ 	.byte	0x01
	.zero		1


	//----- nvinfo : EIATTR_MERCURY_ISA_VERSION
	.align		4
        /*0054*/ 	.byte	0x03, 0x5f
        /*0056*/ 	.short	0x0101


	//----- nvinfo : EIATTR_VRC_CTA_INIT_COUNT
	.align		4
        /*0058*/ 	.byte	0x02, 0x4a
	.zero		1
	.zero		1


	//----- nvinfo : EIATTR_EXIT_INSTR_OFFSETS
	.align		4
        /*005c*/ 	.byte	0x04, 0x1c
        /*005e*/ 	.short	(.L_117 - .L_116)


	//   ....[0]....
.L_116:
        /*0060*/ 	.word	0x00000a00


	//   ....[1]....
        /*0064*/ 	.word	0x00000a40


	//----- nvinfo : EIATTR_CRS_STACK_SIZE
	.align		4
.L_117:
        /*0068*/ 	.byte	0x04, 0x1e
        /*006a*/ 	.short	(.L_119 - .L_118)
.L_118:
        /*006c*/ 	.word	0x00000000


	//----- nvinfo : EIATTR_CBANK_PARAM_SIZE
	.align		4
.L_119:
        /*0070*/ 	.byte	0x03, 0x19
        /*0072*/ 	.short	0x001c


	//----- nvinfo : EIATTR_PARAM_CBANK
	.align		4
        /*0074*/ 	.byte	0x04, 0x0a
        /*0076*/ 	.short	(.L_121 - .L_120)
	.align		4
.L_120:
        /*0078*/ 	.word	index@(.nv.constant0._Z20vector_dot_product_1PfS_S_i)
        /*007c*/ 	.short	0x0380
        /*007e*/ 	.short	0x001c


	//----- nvinfo : EIATTR_SW_WAR
	.align		4
.L_121:
        /*0080*/ 	.byte	0x04, 0x36
        /*0082*/ 	.short	(.L_123 - .L_122)
.L_122:
        /*0084*/ 	.word	0x00000008
.L_123:


//--------------------- .nv.callgraph             --------------------------
	.section	.nv.callgraph,"",@"SHT_CUDA_CALLGRAPH"
	.align	4
	.sectionentsize	8
	.align		4
        /*0000*/ 	.word	0x00000000
	.align		4
        /*0004*/ 	.word	0xffffffff
	.align		4
        /*0008*/ 	.word	0x00000000
	.align		4
        /*000c*/ 	.word	0xfffffffe
	.align		4
        /*0010*/ 	.word	0x00000000
	.align		4
        /*0014*/ 	.word	0xfffffffd
	.align		4
        /*0018*/ 	.word	0x00000000
	.align		4
        /*001c*/ 	.word	0xfffffffc


//--------------------- .nv.constant4             --------------------------
	.section	.nv.constant4,"a",@progbits
	.align	8
	.align		8
.nv.constant4:
        /*0000*/ 	.dword	thread_num
	.align		8
        /*0008*/ 	.dword	lockcount


//--------------------- .text._Z20vector_dot_product_5PfS_S_S_i --------------------------
	.section	.text._Z20vector_dot_product_5PfS_S_S_i,"ax",@progbits
	.align	128
        .global         _Z20vector_dot_product_5PfS_S_S_i
        .type           _Z20vector_dot_product_5PfS_S_S_i,@function
        .size           _Z20vector_dot_product_5PfS_S_S_i,(.L_x_52 - _Z20vector_dot_product_5PfS_S_S_i)
        .other          _Z20vector_dot_product_5PfS_S_S_i,@"STO_CUDA_ENTRY STV_DEFAULT"
_Z20vector_dot_product_5PfS_S_S_i:
.text._Z20vector_dot_product_5PfS_S_S_i:
[----:B------:R-:W-:Y:S01]  /*0000*/  LDC R1, c[0x0][0x37c] ;  /* 0x0000df00ff017b82 */ /* 0x000fe20000000800 */
[----:B------:R-:W0:Y:S01]  /*0010*/  S2R R0, SR_TID.X ;  /* 0x0000000000007919 */ /* 0x000e220000002100 */
[----:B------:R-:W1:Y:S06]  /*0020*/  LDCU UR4, c[0x0][0x360] ;  /* 0x00006c00ff0477ac */ /* 0x000e6c0008000800 */
[----:B------:R-:W2:Y:S01]  /*0030*/  LDC R8, c[0x0][0x370] ;  /* 0x0000dc00ff087b82 */ /* 0x000ea20000000800 */
[----:B------:R-:W-:Y:S01]  /*0040*/  BSSY.RECONVERGENT B0, `(.L_x_0) ;  /* 0x000005f000007945 */ /* 0x000fe20003800200 */
[----:B------:R-:W0:Y:S01]  /*0050*/  S2R R9, SR_CTAID.X ;  /* 0x0000000000097919 */ /* 0x000e220000002500 */
[----:B------:R-:W3:Y:S01]  /*0060*/  LDCU UR5, c[0x0][0x3a0] ;  /* 0x00007400ff0577ac */ /* 0x000ee20008000800 */
[----:B------:R-:W-:Y:S01]  /*0070*/  IMAD.MOV.U32 R3, RZ, RZ, RZ ;  /* 0x000000ffff037224 */ /* 0x000fe200078e00ff */
[----:B------:R-:W4:Y:S01]  /*0080*/  LDCU.64 UR6, c[0x0][0x358] ;  /* 0x00006b00ff0677ac */ /* 0x000f220008000a00 */
[----:B-1----:R-:W-:-:S02]  /*0090*/  IMAD.U32 R10, RZ, RZ, UR4 ;  /* 0x00000004ff0a7e24 */ /* 0x002fc4000f8e00ff */
[----:B0-----:R-:W-:-:S05]  /*00a0*/  IMAD R12, R9, UR4, R0 ;  /* 0x00000004090c7c24 */ /* 0x001fca000f8e0200 */
[----:B---3--:R-:W-:-:S13]  /*00b0*/  ISETP.GE.AND P0, PT, R12, UR5, PT ;  /* 0x000000050c007c0c */ /* 0x008fda000bf06270 */
[----:B--2-4-:R-:W-:Y:S05]  /*00c0*/  @P0 BRA `(.L_x_1) ;  /* 0x0000000400580947 */ /* 0x014fea0003800000 */
[----:B------:R-:W-:Y:S01]  /*00d0*/  IMAD R11, R8, UR4, RZ ;  /* 0x00000004080b7c24 */ /* 0x000fe2000f8e02ff */
[----:B------:R-:W-:Y:S03]  /*00e0*/  BSSY.RECONVERGENT B1, `(.L_x_2) ;  /* 0x000002f000017945 */ /* 0x000fe60003800200 */
[----:B------:R-:W0:Y:S01]  /*00f0*/  I2F.U32.RP R7, R11 ;  /* 0x0000000b00077306 */ /* 0x000e220000209000 */
[C---:B------:R-:W-:Y:S01]  /*0100*/  IMAD.IADD R4, R11.reuse, 0x1, R12 ;  /* 0x000000010b047824 */ /* 0x040fe200078e020c */
[----:B------:R-:W-:Y:S02]  /*0110*/  IADD3 R13, PT, PT, RZ, -R11, RZ ;  /* 0x8000000bff0d7210 */ /* 0x000fe40007ffe0ff */
[----:B------:R-:W-:Y:S02]  /*0120*/  ISETP.NE.U32.AND P2, PT, R11, RZ, PT ;  /* 0x000000ff0b00720c */ /* 0x000fe40003f45070 */
[----:B------:R-:W-:-:S02]  /*0130*/  ISETP.GE.AND P0, PT, R4, UR5, PT ;  /* 0x0000000504007c0c */ /* 0x000fc4000bf06270 */
[----:B------:R-:W-:Y:S02]  /*0140*/  VIMNMX R5, PT, PT, R4, UR5, !PT ;  /* 0x0000000504057c48 */ /* 0x000fe4000ffe0100 */
[----:B------:R-:W-:-:S04]  /*0150*/  SEL R6, RZ, 0x1, P0 ;  /* 0x00000001ff067807 */ /* 0x000fc80000000000 */
[----:B------:R-:W-:Y:S01]  /*0160*/  IADD3 R4, PT, PT, R5, -R4, -R6 ;  /* 0x8000000405047210 */ /* 0x000fe20007ffe806 */
[----:B0-----:R-:W0:Y:S02]  /*0170*/  MUFU.RCP R7, R7 ;  /* 0x0000000700077308 */ /* 0x001e240000001000 */
[----:B0-----:R-:W-:-:S06]  /*0180*/  VIADD R2, R7, 0xffffffe ;  /* 0x0ffffffe07027836 */ /* 0x001fcc0000000000 */
[----:B------:R0:W1:Y:S02]  /*0190*/  F2I.FTZ.U32.TRUNC.NTZ R3, R2 ;  /* 0x0000000200037305 */ /* 0x000064000021f000 */
[----:B0-----:R-:W-:Y:S02]  /*01a0*/  IMAD.MOV.U32 R2, RZ, RZ, RZ ;  /* 0x000000ffff027224 */ /* 0x001fe400078e00ff */
[----:B-1----:R-:W-:-:S04]  /*01b0*/  IMAD R13, R13, R3, RZ ;  /* 0x000000030d0d7224 */ /* 0x002fc800078e02ff */
[----:B------:R-:W-:-:S06]  /*01c0*/  IMAD.HI.U32 R3, R3, R13, R2 ;  /* 0x0000000d03037227 */ /* 0x000fcc00078e0002 */
[----:B------:R-:W-:-:S05]  /*01d0*/  IMAD.HI.U32 R3, R3, R4, RZ ;  /* 0x0000000403037227 */ /* 0x000fca00078e00ff */
[----:B------:R-:W-:-:S05]  /*01e0*/  IADD3 R2, PT, PT, -R3, RZ, RZ ;  /* 0x000000ff03027210 */ /* 0x000fca0007ffe1ff */
[----:B------:R-:W-:-:S05]  /*01f0*/  IMAD R4, R11, R2, R4 ;  /* 0x000000020b047224 */ /* 0x000fca00078e0204 */
[----:B------:R-:W-:-:S13]  /*0200*/  ISETP.GE.U32.AND P0, PT, R4, R11, PT ;  /* 0x0000000b0400720c */ /* 0x000fda0003f06070 */
[----:B------:R-:W-:Y:S02]  /*0210*/  @P0 IMAD.IADD R4, R4, 0x1, -R11 ;  /* 0x0000000104040824 */ /* 0x000fe400078e0a0b */
[----:B------:R-:W-:-:S03]  /*0220*/  @P0 VIADD R3, R3, 0x1 ;  /* 0x0000000103030836 */ /* 0x000fc60000000000 */
[----:B------:R-:W-:-:S13]  /*0230*/  ISETP.GE.U32.AND P1, PT, R4, R11, PT ;  /* 0x0000000b0400720c */ /* 0x000fda0003f26070 */
[----:B------:R-:W-:Y:S02]  /*0240*/  @P1 IADD3 R3, PT, PT, R3, 0x1, RZ ;  /* 0x0000000103031810 */ /* 0x000fe40007ffe0ff */
[----:B------:R-:W-:-:S05]  /*0250*/  @!P2 LOP3.LUT R3, RZ, R11, RZ, 0x33, !PT ;  /* 0x0000000bff03a212 */ /* 0x000fca00078e33ff */
[----:B------:R-:W-:-:S05]  /*0260*/  IMAD.IADD R13, R6, 0x1, R3 ;  /* 0x00000001060d7824 */ /* 0x000fca00078e0203 */
[C---:B------:R-:W-:Y:S02]  /*0270*/  LOP3.LUT R2, R13.reuse, 0x3, RZ, 0xc0, !PT ;  /* 0x000000030d027812 */ /* 0x040fe400078ec0ff */
[----:B------:R-:W-:Y:S02]  /*0280*/  ISETP.GE.U32.AND P1, PT, R13, 0x3, PT ;  /* 0x000000030d00780c */ /* 0x000fe40003f26070 */
[----:B------:R-:W-:Y:S02]  /*0290*/  ISETP.NE.AND P0, PT, R2, 0x3, PT ;  /* 0x000000030200780c */ /* 0x000fe40003f05270 */
[----:B------:R-:W-:-:S11]  /*02a0*/  CS2R R2, SRZ ;  /* 0x0000000000027805 */ /* 0x000fd6000001ff00 */
[----:B------:R-:W-:Y:S05]  /*02b0*/  @!P0 BRA `(.L_x_3) ;  /* 0x0000000000448947 */ /* 0x000fea0003800000 */
[----:B------:R-:W0:Y:S01]  /*02c0*/  LDC.64 R6, c[0x0][0x390] ;  /* 0x0000e400ff067b82 */ /* 0x000e220000000a00 */
[----:B------:R-:W-:-:S05]  /*02d0*/  VIADD R2, R13, 0x1 ;  /* 0x000000010d027836 */ /* 0x000fca0000000000 */
[----:B------:R-:W-:Y:S02]  /*02e0*/  LOP3.LUT R13, R2, 0x3, RZ, 0xc0, !PT ;  /* 0x00000003020d7812 */ /* 0x000fe400078ec0ff */
[----:B------:R-:W-:Y:S01]  /*02f0*/  CS2R R2, SRZ ;  /* 0x0000000000027805 */ /* 0x000fe2000001ff00 */
[----:B------:R-:W1:Y:S01]  /*0300*/  LDC.64 R4, c[0x0][0x388] ;  /* 0x0000e200ff047b82 */ /* 0x000e620000000a00 */
[----:B------:R-:W-:-:S07]  /*0310*/  IADD3 R13, PT, PT, -R13, RZ, RZ ;  /* 0x000000ff0d0d7210 */ /* 0x000fce0007ffe1ff */
.L_x_4:
[----:B0-----:R-:W-:-:S04]  /*0320*/  IMAD.WIDE R14, R12, 0x4, R6 ;  /* 0x000000040c0e7825 */ /* 0x001fc800078e0206 */
[----:B-1----:R-:W-:Y:S02]  /*0330*/  IMAD.WIDE R16, R12, 0x4, R4 ;  /* 0x000000040c107825 */ /* 0x002fe400078e0204 */
[----:B------:R-:W2:Y:S04]  /*0340*/  LDG.E R15, desc[UR6][R14.64] ;  /* 0x000000060e0f7981 */ /* 0x000ea8000c1e1900 */
[----:B------:R-:W2:Y:S01]  /*0350*/  LDG.E R16, desc[UR6][R16.64] ;  /* 0x0000000610107981 */ /* 0x000ea2000c1e1900 */
[----:B------:R-:W-:Y:S02]  /*0360*/  VIADD R13, R13, 0x1 ;  /* 0x000000010d0d7836 */ /* 0x000fe40000000000 */
[----:B------:R-:W-:-:S03]  /*0370*/  IMAD.IADD R12, R11, 0x1, R12 ;  /* 0x000000010b0c7824 */ /* 0x000fc600078e020c */
[----:B------:R-:W-:Y:S01]  /*0380*/  ISETP.NE.AND P0, PT, R13, RZ, PT ;  /* 0x000000ff0d00720c */ /* 0x000fe20003f05270 */
[----:B--2---:R-:W-:-:S06]  /*0390*/  FMUL R18, R16, R15 ;  /* 0x0000000f10127220 */ /* 0x004fcc0000400000 */
[----:B------:R-:W0:Y:S02]  /*03a0*/  F2F.F64.F32 R18, R18 ;  /* 0x0000001200127310 */ /* 0x000e240000201800 */
[----:B0-----:R-:W-:-:S04]  /*03b0*/  DADD R2, R18, R2 ;  /* 0x0000000012027229 */ /* 0x001fc80000000002 */
[----:B------:R-:W-:Y:S07]  /*03c0*/  @P0 BRA `(.L_x_4) ;  /* 0xfffffffc00d40947 */ /* 0x000fee000383ffff */
.L_x_3:
[----:B------:R-:W-:Y:S05]  /*03d0*/  BSYNC.RECONVERGENT B1 ;  /* 0x0000000000017941 */ /* 0x000fea0003800200 */
.L_x_2:
[----:B------:R-:W-:Y:S04]  /*03e0*/  BSSY.RECONVERGENT B1, `(.L_x_5) ;  /* 0x0000023000017945 */ /* 0x000fe80003800200 */
[----:B------:R-:W-:Y:S05]  /*03f0*/  @!P1 BRA `(.L_x_6) ;  /* 0x0000000000849947 */ /* 0x000fea0003800000 */
.L_x_7:
[----:B------:R-:W0:Y:S08]  /*0400*/  LDC.64 R4, c[0x0][0x388] ;  /* 0x0000e200ff047b82 */ /* 0x000e300000000a00 */
[----:B------:R-:W1:Y:S01]  /*0410*/  LDC.64 R6, c[0x0][0x390] ;  /* 0x0000e400ff067b82 */ /* 0x000e620000000a00 */
[----:B0-----:R-:W-:-:S05]  /*0420*/  IMAD.WIDE R16, R12, 0x4, R4 ;  /* 0x000000040c107825 */ /* 0x001fca00078e0204 */
[----:B------:R0:W2:Y:S01]  /*0430*/  LDG.E R13, desc[UR6][R16.64] ;  /* 0x00000006100d7981 */ /* 0x0000a2000c1e1900 */
[----:B-1----:R-:W-:-:S04]  /*0440*/  IMAD.WIDE R28, R12, 0x4, R6 ;  /* 0x000000040c1c7825 */ /* 0x002fc800078e0206 */
[C---:B------:R-:W-:Y:S01]  /*0450*/  IMAD.WIDE R24, R11.reuse, 0x4, R16 ;  /* 0x000000040b187825 */ /* 0x040fe200078e0210 */
[----:B------:R-:W2:Y:S03]  /*0460*/  LDG.E R18, desc[UR6][R28.64] ;  /* 0x000000061c127981 */ /* 0x000ea6000c1e1900 */
[C---:B------:R-:W-:Y:S01]  /*0470*/  IMAD.WIDE R26, R11.reuse, 0x4, R28 ;  /* 0x000000040b1a7825 */ /* 0x040fe200078e021c */
[----:B------:R-:W3:Y:S04]  /*0480*/  LDG.E R21, desc[UR6][R24.64] ;  /* 0x0000000618157981 */ /* 0x000ee8000c1e1900 */
[----:B------:R-:W3:Y:S01]  /*0490*/  LDG.E R20, desc[UR6][R26.64] ;  /* 0x000000061a147981 */ /* 0x000ee2000c1e1900 */
[----:B------:R-:W-:-:S04]  /*04a0*/  IMAD.WIDE R14, R11, 0x4, R24 ;  /* 0x000000040b0e7825 */ /* 0x000fc800078e0218 */
[C---:B------:R-:W-:Y:S01]  /*04b0*/  IMAD.WIDE R4, R11.reuse, 0x4, R26 ;  /* 0x000000040b047825 */ /* 0x040fe200078e021a */
[----:B------:R-:W4:Y:S03]  /*04c0*/  LDG.E R23, desc[UR6][R14.64] ;  /* 0x000000060e177981 */ /* 0x000f26000c1e1900 */
[C---:B------:R-:W-:Y:S01]  /*04d0*/  IMAD.WIDE R6, R11.reuse, 0x4, R14 ;  /* 0x000000040b067825 */ /* 0x040fe200078e020e */
[----:B------:R-:W4:Y:S03]  /*04e0*/  LDG.E R22, desc[UR6][R4.64] ;  /* 0x0000000604167981 */ /* 0x000f26000c1e1900 */
[C---:B0-----:R-:W-:Y:S02]  /*04f0*/  IMAD.WIDE R16, R11.reuse, 0x4, R4 ;  /* 0x000000040b107825 */ /* 0x041fe400078e0204 */
[----:B------:R-:W5:Y:S04]  /*0500*/  LDG.E R6, desc[UR6][R6.64] ;  /* 0x0000000606067981 */ /* 0x000f68000c1e1900 */
[----:B------:R-:W5:Y:S01]  /*0510*/  LDG.E R17, desc[UR6][R16.64] ;  /* 0x0000000610117981 */ /* 0x000f62000c1e1900 */
[----:B------:R-:W-:-:S04]  /*0520*/  LEA R12, R11, R12, 0x2 ;  /* 0x0000000c0b0c7211 */ /* 0x000fc800078e10ff */
[----:B------:R-:W-:Y:S01]  /*0530*/  ISETP.GE.AND P0, PT, R12, UR5, PT ;  /* 0x000000050c007c0c */ /* 0x000fe2000bf06270 */
[----:B--2---:R-:W-:-:S04]  /*0540*/  FMUL R13, R13, R18 ;  /* 0x000000120d0d7220 */ /* 0x004fc80000400000 */
[----:B------:R-:W0:Y:S01]  /*0550*/  F2F.F64.F32 R18, R13 ;  /* 0x0000000d00127310 */ /* 0x000e220000201800 */
[----:B---3--:R-:W-:-:S07]  /*0560*/  FMUL R20, R21, R20 ;  /* 0x0000001415147220 */ /* 0x008fce0000400000 */
[----:B------:R-:W1:Y:S01]  /*0570*/  F2F.F64.F32 R20, R20 ;  /* 0x0000001400147310 */ /* 0x000e620000201800 */
[----:B----4-:R-:W-:Y:S01]  /*0580*/  FMUL R22, R23, R22 ;  /* 0x0000001617167220 */ /* 0x010fe20000400000 */
[----:B0-----:R-:W-:-:S06]  /*0590*/  DADD R18, R18, R2 ;  /* 0x0000000012127229 */ /* 0x001fcc0000000002 */
[----:B------:R-:W0:Y:S01]  /*05a0*/  F2F.F64.F32 R2, R22 ;  /* 0x0000001600027310 */ /* 0x000e220000201800 */
[----:B-----5:R-:W-:Y:S01]  /*05b0*/  FMUL R4, R6, R17 ;  /* 0x0000001106047220 */ /* 0x020fe20000400000 */
[----:B-1----:R-:W-:-:S06]  /*05c0*/  DADD R18, R18, R20 ;  /* 0x0000000012127229 */ /* 0x002fcc0000000014 */
[----:B------:R-:W1:Y:S02]  /*05d0*/  F2F.F64.F32 R4, R4 ;  /* 0x0000000400047310 */ /* 0x000e640000201800 */
[----:B0-----:R-:W-:-:S08]  /*05e0*/  DADD R2, R18, R2 ;  /* 0x0000000012027229 */ /* 0x001fd00000000002 */
[----:B-1----:R-:W-:Y:S01]  /*05f0*/  DADD R2, R2, R4 ;  /* 0x0000000002027229 */ /* 0x002fe20000000004 */
[----:B------:R-:W-:Y:S10]  /*0600*/  @!P0 BRA `(.L_x_7) ;  /* 0xfffffffc007c8947 */ /* 0x000ff4000383ffff */
.L_x_6:
[----:B------:R-:W-:Y:S05]  /*0610*/  BSYNC.RECONVERGENT B1 ;  /* 0x0000000000017941 */ /* 0x000fea0003800200 */
.L_x_5:
[----:B------:R0:W1:Y:S02]  /*0620*/  F2F.F32.F64 R3, R2 ;  /* 0x0000000200037310 */ /* 0x0000640000301000 */
.L_x_1:
[----:B------:R-:W-:Y:S05]  /*0630*/  BSYNC.RECONVERGENT B0 ;  /* 0x0000000000007941 */ /* 0x000fea0003800200 */
.L_x_0:
[----:B------:R-:W2:Y:S01]  /*0640*/  S2UR UR5, SR_CgaCtaId ;  /* 0x00000000000579c3 */ /* 0x000ea20000008800 */
[----:B------:R-:W-:Y:S01]  /*0650*/  UMOV UR4, 0x400 ;  /* 0x0000040000047882 */ /* 0x000fe20000000000 */
[----:B------:R-:W-:Y:S02]  /*0660*/  ISETP.GE.U32.AND P1, PT, R10, 0x2, PT ;  /* 0x000000020a00780c */ /* 0x000fe40003f26070 */
[----:B------:R-:W-:-:S04]  /*0670*/  ISETP.NE.AND P0, PT, R0, RZ, PT ;  /* 0x000000ff0000720c */ /* 0x000fc80003f05270 */
[----:B------:R-:W3:Y:S01]  /*0680*/  LDC.64 R4, c[0x0][0x398] ;  /* 0x0000e600ff047b82 */ /* 0x000ee20000000a00 */
[----:B--2---:R-:W-:-:S06]  /*0690*/  ULEA UR4, UR5, UR4, 0x18 ;  /* 0x0000000405047291 */ /* 0x004fcc000f8ec0ff */
[----:B0-----:R-:W-:Y:S01]  /*06a0*/  LEA R2, R0, UR4, 0x2 ;  /* 0x0000000400027c11 */ /* 0x001fe2000f8e10ff */
[----:B---3--:R-:W-:-:S04]  /*06b0*/  IMAD.WIDE.U32 R4, R9, 0x4, R4 ;  /* 0x0000000409047825 */ /* 0x008fc800078e0004 */
[----:B-1----:R0:W-:Y:S01]  /*06c0*/  STS [R2], R3 ;  /* 0x0000000302007388 */ /* 0x0021e20000000800 */
[----:B------:R-:W-:Y:S06]  /*06d0*/  BAR.SYNC.DEFER_BLOCKING 0x0 ;  /* 0x0000000000007b1d */ /* 0x000fec0000010000 */
[----:B------:R-:W-:Y:S05]  /*06e0*/  @!P1 BRA `(.L_x_8) ;  /* 0x0000000000489947 */ /* 0x000fea0003800000 */
[----:B------:R-:W-:Y:S01]  /*06f0*/  ISETP.NE.AND P1, PT, R0, RZ, PT ;  /* 0x000000ff0000720c */ /* 0x000fe20003f25270 */
[----:B0-----:R-:W-:-:S12]  /*0700*/  IMAD.MOV.U32 R3, RZ, RZ, R10 ;  /* 0x000000ffff037224 */ /* 0x001fd800078e000a */
[----:B------:R-:W0:Y:S01]  /*0710*/  @!P1 S2R R7, SR_CgaCtaId ;  /* 0x0000000000079919 */ /* 0x000e220000008800 */
[----:B------:R-:W-:-:S04]  /*0720*/  @!P1 MOV R6, 0x400 ;  /* 0x0000040000069802 */ /* 0x000fc80000000f00 */
[----:B0-----:R-:W-:-:S07]  /*0730*/  @!P1 LEA R12, R7, R6, 0x18 ;  /* 0x00000006070c9211 */ /* 0x001fce00078ec0ff */
.L_x_9:
[----:B------:R-:W-:-:S04]  /*0740*/  SHF.R.U32.HI R11, RZ, 0x1, R3 ;  /* 0x00000001ff0b7819 */ /* 0x000fc80000011603 */
[----:B------:R-:W-:-:S13]  /*0750*/  ISETP.GE.U32.AND P2, PT, R0, R11, PT ;  /* 0x0000000b0000720c */ /* 0x000fda0003f46070 */
[----:B------:R-:W-:-:S06]  /*0760*/  @!P2 IMAD R6, R11, 0x4, R2 ;  /* 0x000000040b06a824 */ /* 0x000fcc00078e0202 */
[----:B------:R-:W-:Y:S04]  /*0770*/  @!P2 LDS R6, [R6] ;  /* 0x000000000606a984 */ /* 0x000fe80000000800 */
[----:B------:R-:W0:Y:S02]  /*0780*/  @!P2 LDS R7, [R2] ;  /* 0x000000000207a984 */ /* 0x000e240000000800 */
[----:B0-----:R-:W-:-:S05]  /*0790*/  @!P2 FADD R7, R6, R7 ;  /* 0x000000070607a221 */ /* 0x001fca0000000000 */
[----:B------:R-:W-:Y:S01]  /*07a0*/  @!P2 STS [R2], R7 ;  /* 0x000000070200a388 */ /* 0x000fe20000000800 */
[----:B------:R-:W-:Y:S01]  /*07b0*/  BAR.SYNC.DEFER_BLOCKING 0x0 ;  /* 0x0000000000007b1d */ /* 0x000fe20000010000 */
[----:B------:R-:W-:Y:S02]  /*07c0*/  ISETP.GT.U32.AND P2, PT, R3, 0x3, PT ;  /* 0x000000030300780c */ /* 0x000fe40003f44070 */
[----:B------:R-:W-:-:S03]  /*07d0*/  MOV R3, R11 ;  /* 0x0000000b00037202 */ /* 0x000fc60000000f00 */
[----:B-1----:R-:W0:Y:S04]  /*07e0*/  @!P1 LDS R9, [R12] ;  /* 0x000000000c099984 */ /* 0x002e280000000800 */
[----:B0-----:R1:W-:Y:S04]  /*07f0*/  @!P1 STG.E desc[UR6][R4.64], R9 ;  /* 0x0000000904009986 */ /* 0x0013e8000c101906 */
[----:B------:R-:W-:Y:S05]  /*0800*/  @P2 BRA `(.L_x_9) ;  /* 0xfffffffc00cc2947 */ /* 0x000fea000383ffff */
.L_x_8:
[----:B------:R-:W-:Y:S06]  /*0810*/  MEMBAR.SC.GPU ;  /* 0x0000000000007992 */ /* 0x000fec0000002000 */
[----:B------:R-:W-:-:S00]  /*0820*/  ERRBAR ;  /* 0x00000000000079ab */ /* 0x000fc00000000000 */
[----:B------:R-:W-:Y:S06]  /*0830*/  CGAERRBAR ;  /* 0x00000000000075ab */ /* 0x000fec0000000000 */
[----:B------:R-:W-:Y:S01]  /*0840*/  CCTL.IVALL ;  /* 0x00000000ff00798f */ /* 0x000fe20002000000 */
[----:B------:R-:W-:Y:S04]  /*0850*/  BSSY.RECONVERGENT B0, `(.L_x_10) ;  /* 0x000000c000007945 */ /* 0x000fe80003800200 */
[----:B------:R-:W-:Y:S05]  /*0860*/  @P0 BRA `(.L_x_11) ;  /* 0x0000000000280947 */ /* 0x000fea0003800000 */
[----:B-1----:R-:W1:Y:S01]  /*0870*/  LDC.64 R4, c[0x4][0x8] ;  /* 0x01000200ff047b82 */ /* 0x002e620000000a00 */
[----:B------:R-:W-:-:S05]  /*0880*/  IMAD.MOV.U32 R7, RZ, RZ, 0x1 ;  /* 0x00000001ff077424 */ /* 0x000fca00078e00ff */
[----:B-1----:R2:W5:Y:S04]  /*0890*/  ATOMG.E.ADD.STRONG.GPU PT, RZ, desc[UR6][R4.64], R7 ;  /* 0x8000000704ff79a8 */ /* 0x00256800081ef106 */
[----:B0-----:R-:W3:Y:S01]  /*08a0*/  LDG.E R3, desc[UR6][R4.64] ;  /* 0x0000000604037981 */ /* 0x001ee2000c1e1900 */
[----:B------:R-:W0:Y:S01]  /*08b0*/  S2UR UR5, SR_CgaCtaId ;  /* 0x00000000000579c3 */ /* 0x000e220000008800 */
[----:B------:R-:W-:Y:S02]  /*08c0*/  UMOV UR4, 0x400 ;  /* 0x0000040000047882 */ /* 0x000fe40000000000 */
[----:B0-----:R-:W-:Y:S01]  /*08d0*/  ULEA UR4, UR5, UR4, 0x18 ;  /* 0x0000000405047291 */ /* 0x001fe2000f8ec0ff */
[----:B---3--:R-:W-:-:S04]  /*08e0*/  ISETP.NE.AND P0, PT, R3, R8, PT ;  /* 0x000000080300720c */ /* 0x008fc80003f05270 */
[----:B------:R-:W-:-:S05]  /*08f0*/  SEL R3, RZ, 0x1, P0 ;  /* 0x00000001ff037807 */ /* 0x000fca0000000000 */
[----:B------:R2:W-:Y:S04]  /*0900*/  STS.U8 [UR4+0x400], R3 ;  /* 0x00040003ff007988 */ /* 0x0005e80008000004 */
.L_x_11:
[----:B------:R-:W-:Y:S05]  /*0910*/  BSYNC.RECONVERGENT B0 ;  /* 0x0000000000007941 */ /* 0x000fea0003800200 */
.L_x_10:
[----:B------:R-:W3:Y:S08]  /*0920*/  S2UR UR5, SR_CgaCtaId ;  /* 0x00000000000579c3 */ /* 0x000ef00000008800 */
[----:B------:R-:W-:Y:S06]  /*0930*/  BAR.SYNC.DEFER_BLOCKING 0x0 ;  /* 0x0000000000007b1d */ /* 0x000fec0000010000 */
[----:B------:R-:W-:-:S02]  /*0940*/  UMOV UR4, 0x400 ;  /* 0x0000040000047882 */ /* 0x000fc40000000000 */
[----:B---3--:R-:W-:-:S09]  /*0950*/  ULEA UR4, UR5, UR4, 0x18 ;  /* 0x0000000405047291 */ /* 0x008fd2000f8ec0ff */
[----:B0-2---:R-:W0:Y:S02]  /*0960*/  LDS.U8 R3, [UR4+0x400] ;  /* 0x00040004ff037984 */ /* 0x005e240008000000 */
[----:B0-----:R-:W-:-:S13]  /*0970*/  ISETP.NE.AND P0, PT, R3, RZ, PT ;  /* 0x000000ff0300720c */ /* 0x001fda0003f05270 */
[----:B------:R-:W-:Y:S05]  /*0980*/  @!P0 EXIT ;  /* 0x000000000000894d */ /* 0x000fea0003800000 */
[----:B-1----:R-:W0:Y:S02]  /*0990*/  LDC.64 R4, c[0x0][0x398] ;  /* 0x0000e600ff047b82 */ /* 0x002e240000000a00 */
[----:B0-----:R-:W-:-:S06]  /*09a0*/  IMAD.WIDE.U32 R4, R0, 0x4, R4 ;  /* 0x0000000400047825 */ /* 0x001fcc00078e0004 */
[----:B------:R-:W2:Y:S01]  /*09b0*/  LDG.E R5, desc[UR6][R4.64] ;  /* 0x0000000604057981 */ /* 0x000ea2000c1e1900 */
[----:B------:R-:W-:-:S03]  /*09c0*/  ISETP.GE.U32.AND P0, PT, R10, 0x2, PT ;  /* 0x000000020a00780c */ /* 0x000fc60003f06070 */
[----:B--2---:R0:W-:Y:S01]  /*09d0*/  STS [R2], R5 ;  /* 0x0000000502007388 */ /* 0x0041e20000000800 */
[----:B------:R-:W-:Y:S09]  /*09e0*/  BAR.SYNC.DEFER_BLOCKING 0x0 ;  /* 0x0000000000007b1d */ /* 0x000ff20000010000 */
[----:B------:R-:W-:Y:S05]  /*09f0*/  @!P0 EXIT ;  /* 0x000000000000894d */ /* 0x000fea0003800000 */
[----:B------:R-:W-:-:S13]  /*0a00*/  ISETP.NE.AND P1, PT, R0, RZ, PT ;  /* 0x000000ff0000720c */ /* 0x000fda0003f25270 */
[----:B------:R-:W1:Y:S01]  /*0a10*/  @!P1 S2R R6, SR_CgaCtaId ;  /* 0x0000000000069919 */ /* 0x000e620000008800 */
[----:B0-----:R-:W0:Y:S01]  /*0a20*/  @!P1 LDC.64 R4, c[0x0][0x380] ;  /* 0x0000e000ff049b82 */ /* 0x001e220000000a00 */
[----:B------:R-:W-:-:S04]  /*0a30*/  @!P1 MOV R3, 0x400 ;  /* 0x0000040000039802 */ /* 0x000fc80000000f00 */
[----:B-1----:R-:W-:-:S07]  /*0a40*/  @!P1 LEA R8, R6, R3, 0x18 ;  /* 0x0000000306089211 */ /* 0x002fce00078ec0ff */
.L_x_12:
[----:B------:R-:W-:-:S04]  /*0a50*/  SHF.R.U32.HI R11, RZ, 0x1, R10 ;  /* 0x00000001ff0b7819 */ /* 0x000fc8000001160a */
[----:B------:R-:W-:-:S13]  /*0a60*/  ISETP.GE.U32.AND P0, PT, R0, R11, PT ;  /* 0x0000000b0000720c */ /* 0x000fda0003f06070 */
[----:B------:R-:W-:-:S06]  /*0a70*/  @!P0 IMAD R3, R11, 0x4, R2 ;  /* 0x000000040b038824 */ /* 0x000fcc00078e0202 */
[----:B------:R-:W-:Y:S04]  /*0a80*/  @!P0 LDS R3, [R3] ;  /* 0x0000000003038984 */ /* 0x000fe80000000800 */
[----:B-1----:R-:W1:Y:S02]  /*0a90*/  @!P0 LDS R6, [R2] ;  /* 0x0000000002068984 */ /* 0x002e640000000800 */
[----:B-1----:R-:W-:-:S05]  /*0aa0*/  @!P0 FADD R7, R3, R6 ;  /* 0x0000000603078221 */ /* 0x002fca0000000000 */
[----:B------:R-:W-:Y:S01]  /*0ab0*/  @!P0 STS [R2], R7 ;  /* 0x0000000702008388 */ /* 0x000fe20000000800 */
[----:B------:R-:W-:Y:S01]  /*0ac0*/  BAR.SYNC.DEFER_BLOCKING 0x0 ;  /* 0x0000000000007b1d */ /* 0x000fe20000010000 */
[----:B------:R-:W-:Y:S02]  /*0ad0*/  ISETP.GT.U32.AND P0, PT, R10, 0x3, PT ;  /* 0x000000030a00780c */ /* 0x000fe40003f04070 */
[----:B------:R-:W-:-:S03]  /*0ae0*/  MOV R10, R11 ;  /* 0x0000000b000a7202 */ /* 0x000fc60000000f00 */
[----:B------:R-:W0:Y:S04]  /*0af0*/  @!P1 LDS R9, [R8] ;  /* 0x0000000008099984 */ /* 0x000e280000000800 */
[----:B0-----:R1:W-:Y:S04]  /*0b00*/  @!P1 STG.E desc[UR6][R4.64], R9 ;  /* 0x0000000904009986 */ /* 0x0013e8000c101906 */
[----:B------:R-:W-:Y:S05]  /*0b10*/  @P0 BRA `(.L_x_12) ;  /* 0xfffffffc00cc0947 */ /* 0x000fea000383ffff */
[----:B------:R-:W-:Y:S05]  /*0b20*/  EXIT ;  /* 0x000000000000794d */ /* 0x000fea0003800000 */
.L_x_13:
[----:B------:R-:W-:-:S00]  /*0b30*/  BRA `(.L_x_13) ;  /* 0xfffffffc00fc7947 */ /* 0x000fc0000383ffff */
[----:B------:R-:W-:-:S00]  /*0b40*/  NOP ;  /* 0x0000000000007918 */ /* 0x000fc00000000000 */
        /* <DEDUP_REMOVED lines=11> */
.L_x_52:


//--------------------- .text._Z20vector_dot_product_4PfS_S_i --------------------------
	.section	.text._Z20vector_dot_product_4PfS_S_i,"ax",@progbits
	.align	128
        .global         _Z20vector_dot_product_4PfS_S_i
        .type           _Z20vector_dot_product_4PfS_S_i,@function
        .size           _Z20vector_dot_product_4PfS_S_i,(.L_x_53 - _Z20vector_dot_product_4PfS_S_i)
        .other          _Z20vector_dot_product_4PfS_S_i,@"STO_CUDA_ENTRY STV_DEFAULT"
_Z20vector_dot_product_4PfS_S_i:
.text._Z20vector_dot_product_4PfS_S_i:
[----:B------:R-:W-:Y:S01]  /*0000*/  LDC R1, c[0x0][0x37c] ;  /* 0x0000df00ff017b82 */ /* 0x000fe20000000800 */
[----:B------:R-:W0:Y:S07]  /*0010*/  S2R R0, SR_TID.X ;  /* 0x0000000000007919 */ /* 0x000e2e0000002100 */
[----:B------:R-:W0:Y:S01]  /*0020*/  S2UR UR4, SR_CTAID.X ;  /* 0x00000000000479c3 */ /* 0x000e220000002500 */
[----:B------:R-:W1:Y:S01]  /*0030*/  LDCU.64 UR6, c[0x0][0x358] ;  /* 0x00006b00ff0677ac */ /* 0x000e620008000a00 */
[----:B------:R-:W-:Y:S01]  /*0040*/  BSSY.RECONVERGENT B0, `(.L_x_14) ;  /* 0x0000061000007945 */ /* 0x000fe20003800200 */
[----:B------:R-:W-:Y:S01]  /*0050*/  IMAD.MOV.U32 R6, RZ, RZ, RZ ;  /* 0x000000ffff067224 */ /* 0x000fe200078e00ff */
[----:B------:R-:W2:Y:S04]  /*0060*/  LDCU UR8, c[0x0][0x398] ;  /* 0x00007300ff0877ac */ /* 0x000ea80008000800 */
[----:B------:R-:W3:Y:S01]  /*0070*/  LDC R5, c[0x0][0x360] ;  /* 0x0000d800ff057b82 */ /* 0x000ee20000000800 */
[----:B------:R-:W4:Y:S01]  /*0080*/  LDCU UR5, c[0x0][0x370] ;  /* 0x00006e00ff0577ac */ /* 0x000f220008000800 */
[----:B0-----:R-:W-:Y:S01]  /*0090*/  LOP3.LUT P0, RZ, R0, UR4, RZ, 0xfc, !PT ;  /* 0x0000000400ff7c12 */ /* 0x001fe2000f80fcff */
[----:B---3--:R-:W-:-:S02]  /*00a0*/  IMAD R7, R5, UR4, R0 ;  /* 0x0000000405077c24 */ /* 0x008fc4000f8e0200 */
[----:B----4-:R-:W-:-:S10]  /*00b0*/  IMAD R4, R5, UR5, RZ ;  /* 0x0000000505047c24 */ /* 0x010fd4000f8e02ff */
[----:B------:R-:W1:Y:S02]  /*00c0*/  @!P0 LDC.64 R2, c[0x0][0x380] ;  /* 0x0000e000ff028b82 */ /* 0x000e640000000a00 */
[----:B-1----:R0:W-:Y:S01]  /*00d0*/  @!P0 STG.E desc[UR6][R2.64], RZ ;  /* 0x000000ff02008986 */ /* 0x0021e2000c101906 */
[----:B--2---:R-:W-:-:S13]  /*00e0*/  ISETP.GE.AND P0, PT, R7, UR8, PT ;  /* 0x0000000807007c0c */ /* 0x004fda000bf06270 */
[----:B0-----:R-:W-:Y:S05]  /*00f0*/  @P0 BRA `(.L_x_15) ;  /* 0x0000000400540947 */ /* 0x001fea0003800000 */
[----:B------:R-:W0:Y:S01]  /*0100*/  I2F.U32.RP R10, R4 ;  /* 0x00000004000a7306 */ /* 0x000e220000209000 */
[C---:B------:R-:W-:Y:S01]  /*0110*/  IADD3 R6, PT, PT, R4.reuse, R7, RZ ;  /* 0x0000000704067210 */ /* 0x040fe20007ffe0ff */
[----:B------:R-:W-:Y:S01]  /*0120*/  IMAD.MOV R11, RZ, RZ, -R4 ;  /* 0x000000ffff0b7224 */ /* 0x000fe200078e0a04 */
[----:B------:R-:W-:Y:S01]  /*0130*/  ISETP.NE.U32.AND P2, PT, R4, RZ, PT ;  /* 0x000000ff0400720c */ /* 0x000fe20003f45070 */
[----:B------:R-:W-:Y:S01]  /*0140*/  BSSY.RECONVERGENT B1, `(.L_x_16) ;  /* 0x000002b000017945 */ /* 0x000fe20003800200 */
[C---:B------:R-:W-:Y:S02]  /*0150*/  ISETP.GE.AND P0, PT, R6.reuse, UR8, PT ;  /* 0x0000000806007c0c */ /* 0x040fe4000bf06270 */
[----:B------:R-:W-:Y:S02]  /*0160*/  VIMNMX R9, PT, PT, R6, UR8, !PT ;  /* 0x0000000806097c48 */ /* 0x000fe4000ffe0100 */
[----:B------:R-:W-:-:S04]  /*0170*/  SEL R8, RZ, 0x1, P0 ;  /* 0x00000001ff087807 */ /* 0x000fc80000000000 */
[----:B------:R-:W-:Y:S01]  /*0180*/  IADD3 R9, PT, PT, R9, -R6, -R8 ;  /* 0x8000000609097210 */ /* 0x000fe20007ffe808 */
[----:B0-----:R-:W0:Y:S02]  /*0190*/  MUFU.RCP R10, R10 ;  /* 0x0000000a000a7308 */ /* 0x001e240000001000 */
[----:B0-----:R-:W-:-:S06]  /*01a0*/  IADD3 R2, PT, PT, R10, 0xffffffe, RZ ;  /* 0x0ffffffe0a027810 */ /* 0x001fcc0007ffe0ff */
        /* <DEDUP_REMOVED lines=8> */
[----:B------:R-:W-:Y:S01]  /*0230*/  @P0 IMAD.IADD R9, R9, 0x1, -R4 ;  /* 0x0000000109090824 */ /* 0x000fe200078e0a04 */
[----:B------:R-:W-:-:S04]  /*0240*/  @P0 IADD3 R3, PT, PT, R3, 0x1, RZ ;  /* 0x0000000103030810 */ /* 0x000fc80007ffe0ff */
[----:B------:R-:W-:-:S13]  /*0250*/  ISETP.GE.U32.AND P1, PT, R9, R4, PT ;  /* 0x000000040900720c */ /* 0x000fda0003f26070 */
[----:B------:R-:W-:Y:S01]  /*0260*/  @P1 VIADD R3, R3, 0x1 ;  /* 0x0000000103031836 */ /* 0x000fe20000000000 */
[----:B------:R-:W-:-:S04]  /*0270*/  @!P2 LOP3.LUT R3, RZ, R4, RZ, 0x33, !PT ;  /* 0x00000004ff03a212 */ /* 0x000fc800078e33ff */
[----:B------:R-:W-:-:S04]  /*0280*/  IADD3 R6, PT, PT, R8, R3, RZ ;  /* 0x0000000308067210 */ /* 0x000fc80007ffe0ff */
        /* <DEDUP_REMOVED lines=11> */
.L_x_18:
[----:B0-----:R-:W-:-:S04]  /*0340*/  IMAD.WIDE R12, R7, 0x4, R8 ;  /* 0x00000004070c7825 */ /* 0x001fc800078e0208 */
[----:B-1----:R-:W-:Y:S02]  /*0350*/  IMAD.WIDE R14, R7, 0x4, R10 ;  /* 0x00000004070e7825 */ /* 0x002fe400078e020a */
[----:B------:R-:W2:Y:S04]  /*0360*/  LDG.E R13, desc[UR6][R12.64] ;  /* 0x000000060c0d7981 */ /* 0x000ea8000c1e1900 */
[----:B------:R-:W2:Y:S01]  /*0370*/  LDG.E R14, desc[UR6][R14.64] ;  /* 0x000000060e0e7981 */ /* 0x000ea2000c1e1900 */
[----:B------:R-:W-:Y:S01]  /*0380*/  VIADD R6, R6, 0x1 ;  /* 0x0000000106067836 */ /* 0x000fe20000000000 */
[----:B------:R-:W-:-:S04]  /*0390*/  IADD3 R7, PT, PT, R4, R7, RZ ;  /* 0x0000000704077210 */ /* 0x000fc80007ffe0ff */
[----:B------:R-:W-:Y:S01]  /*03a0*/  ISETP.NE.AND P0, PT, R6, RZ, PT ;  /* 0x000000ff0600720c */ /* 0x000fe20003f05270 */
[----:B--2---:R-:W-:-:S06]  /*03b0*/  FMUL R16, R14, R13 ;  /* 0x0000000d0e107220 */ /* 0x004fcc0000400000 */
[----:B------:R-:W0:Y:S02]  /*03c0*/  F2F.F64.F32 R16, R16 ;  /* 0x0000001000107310 */ /* 0x000e240000201800 */
[----:B0-----:R-:W-:-:S04]  /*03d0*/  DADD R2, R16, R2 ;  /* 0x0000000010027229 */ /* 0x001fc80000000002 */
[----:B------:R-:W-:Y:S07]  /*03e0*/  @P0 BRA `(.L_x_18) ;  /* 0xfffffffc00d40947 */ /* 0x000fee000383ffff */
.L_x_17:
[----:B------:R-:W-:Y:S05]  /*03f0*/  BSYNC.RECONVERGENT B1 ;  /* 0x0000000000017941 */ /* 0x000fea0003800200 */
.L_x_16:
[----:B------:R-:W-:Y:S04]  /*0400*/  BSSY.RECONVERGENT B1, `(.L_x_19) ;  /* 0x0000023000017945 */ /* 0x000fe80003800200 */
[----:B------:R-:W-:Y:S05]  /*0410*/  @!P1 BRA `(.L_x_20) ;  /* 0x0000000000849947 */ /* 0x000fea0003800000 */
.L_x_21:
[----:B------:R-:W0:Y:S08]  /*0420*/  LDC.64 R8, c[0x0][0x388] ;  /* 0x0000e200ff087b82 */ /* 0x000e300000000a00 */
[----:B------:R-:W1:Y:S01]  /*0430*/  LDC.64 R10, c[0x0][0x390] ;  /* 0x0000e400ff0a7b82 */ /* 0x000e620000000a00 */
[----:B0-----:R-:W-:-:S05]  /*0440*/  IMAD.WIDE R20, R7, 0x4, R8 ;  /* 0x0000000407147825 */ /* 0x001fca00078e0208 */
[----:B------:R0:W2:Y:S01]  /*0450*/  LDG.E R6, desc[UR6][R20.64] ;  /* 0x0000000614067981 */ /* 0x0000a2000c1e1900 */
[----:B-1----:R-:W-:-:S05]  /*0460*/  IMAD.WIDE R22, R7, 0x4, R10 ;  /* 0x0000000407167825 */ /* 0x002fca00078e020a */
[----:B------:R-:W2:Y:S01]  /*0470*/  LDG.E R9, desc[UR6][R22.64] ;  /* 0x0000000616097981 */ /* 0x000ea2000c1e1900 */
[----:B------:R-:W-:-:S04]  /*0480*/  IMAD.WIDE R10, R4, 0x4, R20 ;  /* 0x00000004040a7825 */ /* 0x000fc800078e0214 */
[C---:B------:R-:W-:Y:S01]  /*0490*/  IMAD.WIDE R12, R4.reuse, 0x4, R22 ;  /* 0x00000004040c7825 */ /* 0x040fe200078e0216 */
[----:B------:R-:W3:Y:S04]  /*04a0*/  LDG.E R24, desc[UR6][R10.64] ;  /* 0x000000060a187981 */ /* 0x000ee8000c1e1900 */
[----:B------:R-:W3:Y:S01]  /*04b0*/  LDG.E R25, desc[UR6][R12.64] ;  /* 0x000000060c197981 */ /* 0x000ee2000c1e1900 */
[----:B------:R-:W-:-:S04]  /*04c0*/  IMAD.WIDE R14, R4, 0x4, R10 ;  /* 0x00000004040e7825 */ /* 0x000fc800078e020a */
[C---:B------:R-:W-:Y:S01]  /*04d0*/  IMAD.WIDE R16, R4.reuse, 0x4, R12 ;  /* 0x0000000404107825 */ /* 0x040fe200078e020c */
[----:B------:R-:W4:Y:S04]  /*04e0*/  LDG.E R26, desc[UR6][R14.64] ;  /* 0x000000060e1a7981 */ /* 0x000f28000c1e1900 */
[----:B------:R-:W4:Y:S01]  /*04f0*/  LDG.E R27, desc[UR6][R16.64] ;  /* 0x00000006101b7981 */ /* 0x000f22000c1e1900 */
[----:B------:R-:W-:-:S04]  /*0500*/  IMAD.WIDE R18, R4, 0x4, R14 ;  /* 0x0000000404127825 */ /* 0x000fc800078e020e */
[C---:B0-----:R-:W-:Y:S02]  /*0510*/  IMAD.WIDE R20, R4.reuse, 0x4, R16 ;  /* 0x0000000404147825 */ /* 0x041fe400078e0210 */
[----:B------:R-:W5:Y:S04]  /*0520*/  LDG.E R18, desc[UR6][R18.64] ;  /* 0x0000000612127981 */ /* 0x000f68000c1e1900 */
[----:B------:R-:W5:Y:S01]  /*0530*/  LDG.E R21, desc[UR6][R20.64] ;  /* 0x0000000614157981 */ /* 0x000f62000c1e1900 */
[----:B------:R-:W-:-:S05]  /*0540*/  IMAD R7, R4, 0x4, R7 ;  /* 0x0000000404077824 */ /* 0x000fca00078e0207 */
        /* <DEDUP_REMOVED lines=14> */
.L_x_20:
[----:B------:R-:W-:Y:S05]  /*0630*/  BSYNC.RECONVERGENT B1 ;  /* 0x0000000000017941 */ /* 0x000fea0003800200 */
.L_x_19:
[----:B------:R0:W1:Y:S02]  /*0640*/  F2F.F32.F64 R6, R2 ;  /* 0x0000000200067310 */ /* 0x0000640000301000 */
.L_x_15:
[----:B------:R-:W-:Y:S05]  /*0650*/  BSYNC.RECONVERGENT B0 ;  /* 0x0000000000007941 */ /* 0x000fea0003800200 */
.L_x_14:
[----:B------:R-:W2:Y:S01]  /*0660*/  S2UR UR5, SR_CgaCtaId ;  /* 0x00000000000579c3 */ /* 0x000ea20000008800 */
[----:B------:R-:W-:Y:S01]  /*0670*/  UMOV UR4, 0x400 ;  /* 0x0000040000047882 */ /* 0x000fe20000000000 */
[----:B------:R-:W-:Y:S02]  /*0680*/  ISETP.GE.U32.AND P1, PT, R5, 0x2, PT ;  /* 0x000000020500780c */ /* 0x000fe40003f26070 */
[----:B------:R-:W-:Y:S01]  /*0690*/  ISETP.NE.AND P0, PT, R0, RZ, PT ;  /* 0x000000ff0000720c */ /* 0x000fe20003f05270 */
[----:B--2---:R-:W-:-:S06]  /*06a0*/  ULEA UR4, UR5, UR4, 0x18 ;  /* 0x0000000405047291 */ /* 0x004fcc000f8ec0ff */
[----:B0-----:R-:W-:-:S05]  /*06b0*/  LEA R3, R0, UR4, 0x2 ;  /* 0x0000000400037c11 */ /* 0x001fca000f8e10ff */
[----:B-1----:R0:W-:Y:S01]  /*06c0*/  STS [R3], R6 ;  /* 0x0000000603007388 */ /* 0x0021e20000000800 */
[----:B------:R-:W-:Y:S06]  /*06d0*/  BAR.SYNC.DEFER_BLOCKING 0x0 ;  /* 0x0000000000007b1d */ /* 0x000fec0000010000 */
[----:B------:R-:W-:Y:S05]  /*06e0*/  @!P1 BRA `(.L_x_22) ;  /* 0x00000000002c9947 */ /* 0x000fea0003800000 */
.L_x_23:
[----:B0-----:R-:W-:-:S04]  /*06f0*/  SHF.R.U32.HI R6, RZ, 0x1, R5 ;  /* 0x00000001ff067819 */ /* 0x001fc80000011605 */
[----:B------:R-:W-:-:S13]  /*0700*/  ISETP.GE.U32.AND P1, PT, R0, R6, PT ;  /* 0x000000060000720c */ /* 0x000fda0003f26070 */
[----:B------:R-:W-:Y:S01]  /*0710*/  @!P1 LEA R2, R6, R3, 0x2 ;  /* 0x0000000306029211 */ /* 0x000fe200078e10ff */
[----:B------:R-:W-:Y:S05]  /*0720*/  @!P1 LDS R7, [R3] ;  /* 0x0000000003079984 */ /* 0x000fea0000000800 */
[----:B------:R-:W0:Y:S02]  /*0730*/  @!P1 LDS R2, [R2] ;  /* 0x0000000002029984 */ /* 0x000e240000000800 */
[----:B0-----:R-:W-:-:S05]  /*0740*/  @!P1 FADD R4, R2, R7 ;  /* 0x0000000702049221 */ /* 0x001fca0000000000 */
[----:B------:R1:W-:Y:S01]  /*0750*/  @!P1 STS [R3], R4 ;  /* 0x0000000403009388 */ /* 0x0003e20000000800 */
[----:B------:R-:W-:Y:S01]  /*0760*/  BAR.SYNC.DEFER_BLOCKING 0x0 ;  /* 0x0000000000007b1d */ /* 0x000fe20000010000 */
[----:B------:R-:W-:Y:S01]  /*0770*/  ISETP.GT.U32.AND P1, PT, R5, 0x3, PT ;  /* 0x000000030500780c */ /* 0x000fe20003f24070 */
[----:B------:R-:W-:-:S12]  /*0780*/  IMAD.MOV.U32 R5, RZ, RZ, R6 ;  /* 0x000000ffff057224 */ /* 0x000fd800078e0006 */
[----:B-1----:R-:W-:Y:S05]  /*0790*/  @P1 BRA `(.L_x_23) ;  /* 0xfffffffc00d41947 */ /* 0x002fea000383ffff */
.L_x_22:
[----:B------:R-:W-:Y:S05]  /*07a0*/  @P0 EXIT ;  /* 0x000000000000094d */ /* 0x000fea0003800000 */
[----:B------:R-:W1:Y:S01]  /*07b0*/  S2UR UR5, SR_CgaCtaId ;  /* 0x00000000000579c3 */ /* 0x000e620000008800 */
[----:B------:R-:W-:-:S07]  /*07c0*/  UMOV UR4, 0x400 ;  /* 0x0000040000047882 */ /* 0x000fce0000000000 */
[----:B0-----:R-:W0:Y:S01]  /*07d0*/  LDC.64 R2, c[0x0][0x380] ;  /* 0x0000e000ff027b82 */ /* 0x001e220000000a00 */
[----:B-1----:R-:W-:-:S09]  /*07e0*/  ULEA UR4, UR5, UR4, 0x18 ;  /* 0x0000000405047291 */ /* 0x002fd2000f8ec0ff */
[----:B------:R-:W0:Y:S04]  /*07f0*/  LDS R5, [UR4] ;  /* 0x00000004ff057984 */ /* 0x000e280008000800 */
[----:B0-----:R-:W-:Y:S01]  /*0800*/  REDG.E.ADD.F32.FTZ.RN.STRONG.GPU desc[UR6][R2.64], R5 ;  /* 0x00000005020079a6 */ /* 0x001fe2000c12f306 */
[----:B------:R-:W-:Y:S05]  /*0810*/  EXIT ;  /* 0x000000000000794d */ /* 0x000fea0003800000 */
.L_x_24:
        /* <DEDUP_REMOVED lines=14> */
.L_x_53:


//--------------------- .text._Z20vector_dot_product_3PfS_S_i --------------------------
	.section	.text._Z20vector_dot_product_3PfS_S_i,"ax",@progbits
	.align	128
        .global         _Z20vector_dot_product_3PfS_S_i
        .type           _Z20vector_dot_product_3PfS_S_i,@function
        .size           _Z20vector_dot_product_3PfS_S_i,(.L_x_54 - _Z20vector_dot_product_3PfS_S_i)
        .other          _Z20vector_dot_product_3PfS_S_i,@"STO_CUDA_ENTRY STV_DEFAULT"
_Z20vector_dot_product_3PfS_S_i:
.text._Z20vector_dot_product_3PfS_S_i:
[----:B------:R-:W-:Y:S01]  /*0000*/  LDC R1, c[0x0][0x37c] ;  /* 0x0000df00ff017b82 */ /* 0x000fe20000000800 */
[----:B------:R-:W0:Y:S01]  /*0010*/  S2R R0, SR_TID.X ;  /* 0x0000000000007919 */ /* 0x000e220000002100 */
[----:B------:R-:W1:Y:S06]  /*0020*/  LDCU UR4, c[0x0][0x360] ;  /* 0x00006c00ff0477ac */ /* 0x000e6c0008000800 */
[----:B------:R-:W1:Y:S01]  /*0030*/  LDC R4, c[0x0][0x370] ;  /* 0x0000dc00ff047b82 */ /* 0x000e620000000800 */
[----:B------:R-:W-:Y:S01]  /*0040*/  BSSY.RECONVERGENT B0, `(.L_x_25) ;  /* 0x000005e000007945 */ /* 0x000fe20003800200 */
[----:B------:R-:W0:Y:S01]  /*0050*/  S2R R5, SR_CTAID.X ;  /* 0x0000000000057919 */ /* 0x000e220000002500 */
[----:B------:R-:W2:Y:S01]  /*0060*/  LDCU UR8, c[0x0][0x398] ;  /* 0x00007300ff0877ac */ /* 0x000ea20008000800 */
[----:B------:R-:W-:Y:S01]  /*0070*/  HFMA2 R2, -RZ, RZ, 0, 0 ;  /* 0x00000000ff027431 */ /* 0x000fe200000001ff */
[----:B------:R-:W3:Y:S01]  /*0080*/  LDCU.64 UR6, c[0x0][0x358] ;  /* 0x00006b00ff0677ac */ /* 0x000ee20008000a00 */
[----:B-1----:R-:W-:-:S02]  /*0090*/  IMAD R4, R4, UR4, RZ ;  /* 0x0000000404047c24 */ /* 0x002fc4000f8e02ff */
[----:B0-----:R-:W-:-:S05]  /*00a0*/  IMAD R7, R5, UR4, R0 ;  /* 0x0000000405077c24 */ /* 0x001fca000f8e0200 */
[----:B--2---:R-:W-:-:S13]  /*00b0*/  ISETP.GE.AND P0, PT, R7, UR8, PT ;  /* 0x0000000807007c0c */ /* 0x004fda000bf06270 */
[----:B---3--:R-:W-:Y:S05]  /*00c0*/  @P0 BRA `(.L_x_26) ;  /* 0x0000000400540947 */ /* 0x008fea0003800000 */
        /* <DEDUP_REMOVED lines=31> */
[----:B------:R-:W-:-:S04]  /*02c0*/  IADD3 R2, PT, PT, R6, 0x1, RZ ;  /* 0x0000000106027810 */ /* 0x000fc80007ffe0ff */
[----:B------:R-:W-:Y:S02]  /*02d0*/  LOP3.LUT R6, R2, 0x3, RZ, 0xc0, !PT ;  /* 0x0000000302067812 */ /* 0x000fe400078ec0ff */
[----:B------:R-:W-:Y:S01]  /*02e0*/  CS2R R2, SRZ ;  /* 0x0000000000027805 */ /* 0x000fe2000001ff00 */
[----:B------:R-:W1:Y:S01]  /*02f0*/  LDC.64 R10, c[0x0][0x388] ;  /* 0x0000e200ff0a7b82 */ /* 0x000e620000000a00 */
[----:B------:R-:W-:-:S07]  /*0300*/  IADD3 R6, PT, PT, -R6, RZ, RZ ;  /* 0x000000ff06067210 */ /* 0x000fce0007ffe1ff */
.L_x_29:
        /* <DEDUP_REMOVED lines=11> */
.L_x_28:
[----:B------:R-:W-:Y:S05]  /*03c0*/  BSYNC.RECONVERGENT B1 ;  /* 0x0000000000017941 */ /* 0x000fea0003800200 */
.L_x_27:
[----:B------:R-:W-:Y:S04]  /*03d0*/  BSSY.RECONVERGENT B1, `(.L_x_30) ;  /* 0x0000023000017945 */ /* 0x000fe80003800200 */
[----:B------:R-:W-:Y:S05]  /*03e0*/  @!P1 BRA `(.L_x_31) ;  /* 0x0000000000849947 */ /* 0x000fea0003800000 */
.L_x_32:
        /* <DEDUP_REMOVED lines=33> */
.L_x_31:
[----:B------:R-:W-:Y:S05]  /*0600*/  BSYNC.RECONVERGENT B1 ;  /* 0x0000000000017941 */ /* 0x000fea0003800200 */
.L_x_30:
[----:B------:R0:W1:Y:S02]  /*0610*/  F2F.F32.F64 R2, R2 ;  /* 0x0000000200027310 */ /* 0x0000640000301000 */
.L_x_26:
[----:B------:R-:W-:Y:S05]  /*0620*/  BSYNC.RECONVERGENT B0 ;  /* 0x0000000000007941 */ /* 0x000fea0003800200 */
.L_x_25:
[----:B------:R-:W2:Y:S01]  /*0630*/  S2UR UR5, SR_CgaCtaId ;  /* 0x00000000000579c3 */ /* 0x000ea20000008800 */
[----:B------:R-:W-:Y:S01]  /*0640*/  UMOV UR4, 0x400 ;  /* 0x0000040000047882 */ /* 0x000fe20000000000 */
[C---:B------:R-:W-:Y:S02]  /*0650*/  ISETP.GT.U32.AND P0, PT, R0.reuse, 0x7f, PT ;  /* 0x0000007f0000780c */ /* 0x040fe40003f04070 */
[----:B------:R-:W-:Y:S01]  /*0660*/  ISETP.GT.U32.AND P1, PT, R0, 0x3f, PT ;  /* 0x0000003f0000780c */ /* 0x000fe20003f24070 */
[----:B--2---:R-:W-:-:S06]  /*0670*/  ULEA UR4, UR5, UR4, 0x18 ;  /* 0x0000000405047291 */ /* 0x004fcc000f8ec0ff */
[----:B0-----:R-:W-:-:S05]  /*0680*/  LEA R3, R0, UR4, 0x2 ;  /* 0x0000000400037c11 */ /* 0x001fca000f8e10ff */
[----:B-1----:R-:W-:Y:S01]  /*0690*/  STS [R3], R2 ;  /* 0x0000000203007388 */ /* 0x002fe20000000800 */
[----:B------:R-:W-:Y:S06]  /*06a0*/  BAR.SYNC.DEFER_BLOCKING 0x0 ;  /* 0x0000000000007b1d */ /* 0x000fec0000010000 */
[----:B------:R-:W-:Y:S04]  /*06b0*/  @!P0 LDS R4, [R3+0x200] ;  /* 0x0002000003048984 */ /* 0x000fe80000000800 */
[----:B------:R-:W0:Y:S02]  /*06c0*/  @!P0 LDS R7, [R3] ;  /* 0x0000000003078984 */ /* 0x000e240000000800 */
[----:B0-----:R-:W-:-:S05]  /*06d0*/  @!P0 FADD R4, R4, R7 ;  /* 0x0000000704048221 */ /* 0x001fca0000000000 */
[----:B------:R-:W-:Y:S01]  /*06e0*/  @!P0 STS [R3], R4 ;  /* 0x0000000403008388 */ /* 0x000fe20000000800 */
[----:B------:R-:W-:Y:S01]  /*06f0*/  BAR.SYNC.DEFER_BLOCKING 0x0 ;  /* 0x0000000000007b1d */ /* 0x000fe20000010000 */
[----:B------:R-:W-:-:S05]  /*0700*/  ISETP.GT.U32.AND P0, PT, R0, 0x1f, PT ;  /* 0x0000001f0000780c */ /* 0x000fca0003f04070 */
        /* <DEDUP_REMOVED lines=29> */
[----:B------:R-:W-:-:S05]  /*08e0*/  ISETP.NE.AND P1, PT, R0, RZ, PT ;  /* 0x000000ff0000720c */ /* 0x000fca0003f25270 */
[----:B------:R-:W-:Y:S04]  /*08f0*/  @!P0 LDS R4, [R3+0x8] ;  /* 0x0000080003048984 */ /* 0x000fe80000000800 */
[----:B------:R-:W0:Y:S02]  /*0900*/  @!P0 LDS R7, [R3] ;  /* 0x0000000003078984 */ /* 0x000e240000000800 */
[----:B0-----:R-:W-:-:S05]  /*0910*/  @!P0 FADD R4, R4, R7 ;  /* 0x0000000704048221 */ /* 0x001fca0000000000 */
[----:B------:R-:W-:Y:S01]  /*0920*/  @!P0 STS [R3], R4 ;  /* 0x0000000403008388 */ /* 0x000fe20000000800 */
[----:B------:R-:W-:Y:S06]  /*0930*/  BAR.SYNC.DEFER_BLOCKING 0x0 ;  /* 0x0000000000007b1d */ /* 0x000fec0000010000 */
[----:B------:R-:W-:Y:S04]  /*0940*/  @!P1 LDS R0, [UR4+0x4] ;  /* 0x00000404ff009984 */ /* 0x000fe80008000800 */
[----:B------:R-:W0:Y:S02]  /*0950*/  @!P1 LDS R7, [R3] ;  /* 0x0000000003079984 */ /* 0x000e240000000800 */
[----:B0-----:R-:W-:-:S05]  /*0960*/  @!P1 FADD R0, R0, R7 ;  /* 0x0000000700009221 */ /* 0x001fca0000000000 */
[----:B------:R0:W-:Y:S01]  /*0970*/  @!P1 STS [R3], R0 ;  /* 0x0000000003009388 */ /* 0x0001e20000000800 */
[----:B------:R-:W-:Y:S06]  /*0980*/  BAR.SYNC.DEFER_BLOCKING 0x0 ;  /* 0x0000000000007b1d */ /* 0x000fec0000010000 */
[----:B------:R-:W-:Y:S05]  /*0990*/  @P1 EXIT ;  /* 0x000000000000194d */ /* 0x000fea0003800000 */
[----:B------:R-:W1:Y:S01]  /*09a0*/  LDS R7, [UR4] ;  /* 0x00000004ff077984 */ /* 0x000e620008000800 */
[----:B0-----:R-:W0:Y:S02]  /*09b0*/  LDC.64 R2, c[0x0][0x380] ;  /* 0x0000e000ff027b82 */ /* 0x001e240000000a00 */
[----:B0-----:R-:W-:-:S05]  /*09c0*/  IMAD.WIDE.U32 R2, R5, 0x4, R2 ;  /* 0x0000000405027825 */ /* 0x001fca00078e0002 */
[----:B-1----:R-:W-:Y:S01]  /*09d0*/  STG.E desc[UR6][R2.64], R7 ;  /* 0x0000000702007986 */ /* 0x002fe2000c101906 */
[----:B------:R-:W-:Y:S05]  /*09e0*/  EXIT ;  /* 0x000000000000794d */ /* 0x000fea0003800000 */
.L_x_33:
        /* <DEDUP_REMOVED lines=9> */
.L_x_54:


//--------------------- .text._Z20vector_dot_product_2PfS_S_i --------------------------
	.section	.text._Z20vector_dot_product_2PfS_S_i,"ax",@progbits
	.align	128
        .global         _Z20vector_dot_product_2PfS_S_i
        .type           _Z20vector_dot_product_2PfS_S_i,@function
        .size           _Z20vector_dot_product_2PfS_S_i,(.L_x_55 - _Z20vector_dot_product_2PfS_S_i)
        .other          _Z20vector_dot_product_2PfS_S_i,@"STO_CUDA_ENTRY STV_DEFAULT"
_Z20vector_dot_product_2PfS_S_i:
.text._Z20vector_dot_product_2PfS_S_i:
[----:B------:R-:W-:Y:S01]  /*0000*/  LDC R1, c[0x0][0x37c] ;  /* 0x0000df00ff017b82 */ /* 0x000fe20000000800 */
[----:B------:R-:W0:Y:S01]  /*0010*/  S2R R0, SR_TID.X ;  /* 0x0000000000007919 */ /* 0x000e220000002100 */
[----:B------:R-:W0:Y:S06]  /*0020*/  LDCU UR8, c[0x0][0x398] ;  /* 0x00007300ff0877ac */ /* 0x000e2c0008000800 */
[----:B------:R-:W1:Y:S01]  /*0030*/  LDC R5, c[0x0][0x360] ;  /* 0x0000d800ff057b82 */ /* 0x000e620000000800 */
[----:B------:R-:W-:Y:S01]  /*0040*/  BSSY.RECONVERGENT B0, `(.L_x_34) ;  /* 0x0000063000007945 */ /* 0x000fe20003800200 */
[----:B------:R-:W-:Y:S01]  /*0050*/  IMAD.MOV.U32 R2, RZ, RZ, RZ ;  /* 0x000000ffff027224 */ /* 0x000fe200078e00ff */
[----:B------:R-:W2:Y:S01]  /*0060*/  LDCU.64 UR6, c[0x0][0x358] ;  /* 0x00006b00ff0677ac */ /* 0x000ea20008000a00 */
[----:B------:R-:W3:Y:S01]  /*0070*/  LDCU.64 UR10, c[0x0][0x388] ;  /* 0x00007100ff0a77ac */ /* 0x000ee20008000a00 */
[----:B------:R-:W4:Y:S01]  /*0080*/  LDCU.64 UR12, c[0x0][0x390] ;  /* 0x00007200ff0c77ac */ /* 0x000f220008000a00 */
[----:B0-----:R-:W-:-:S13]  /*0090*/  ISETP.GE.AND P0, PT, R0, UR8, PT ;  /* 0x0000000800007c0c */ /* 0x001fda000bf06270 */
[----:B--234-:R-:W-:Y:S05]  /*00a0*/  @P0 BRA `(.L_x_35) ;  /* 0x0000000400700947 */ /* 0x01cfea0003800000 */
[----:B-1----:R-:W0:Y:S01]  /*00b0*/  I2F.U32.RP R8, R5 ;  /* 0x0000000500087306 */ /* 0x002e220000209000 */
[----:B------:R-:W-:Y:S01]  /*00c0*/  IMAD.IADD R4, R0, 0x1, R5 ;  /* 0x0000000100047824 */ /* 0x000fe200078e0205 */
[----:B------:R-:W-:Y:S01]  /*00d0*/  ISETP.NE.U32.AND P2, PT, R5, RZ, PT ;  /* 0x000000ff0500720c */ /* 0x000fe20003f45070 */
[----:B------:R-:W-:Y:S01]  /*00e0*/  BSSY.RECONVERGENT B1, `(.L_x_36) ;  /* 0x0000030000017945 */ /* 0x000fe20003800200 */
[----:B------:R-:W-:Y:S02]  /*00f0*/  MOV R11, R0 ;  /* 0x00000000000b7202 */ /* 0x000fe40000000f00 */
[C---:B------:R-:W-:Y:S02]  /*0100*/  ISETP.GE.U32.AND P0, PT, R4.reuse, UR8, PT ;  /* 0x0000000804007c0c */ /* 0x040fe4000bf06070 */
[----:B------:R-:W-:Y:S01]  /*0110*/  VIMNMX.U32 R7, PT, PT, R4, UR8, !PT ;  /* 0x0000000804077c48 */ /* 0x000fe2000ffe0000 */
[----:B0-----:R-:W0:Y:S02]  /*0120*/  MUFU.RCP R8, R8 ;  /* 0x0000000800087308 */ /* 0x001e240000001000 */
[----:B0-----:R-:W-:-:S06]  /*0130*/  VIADD R2, R8, 0xffffffe ;  /* 0x0ffffffe08027836 */ /* 0x001fcc0000000000 */
[----:B------:R0:W1:Y:S02]  /*0140*/  F2I.FTZ.U32.TRUNC.NTZ R3, R2 ;  /* 0x0000000200037305 */ /* 0x000064000021f000 */
[----:B0-----:R-:W-:Y:S01]  /*0150*/  HFMA2 R2, -RZ, RZ, 0, 0 ;  /* 0x00000000ff027431 */ /* 0x001fe200000001ff */
[----:B-1----:R-:W-:-:S05]  /*0160*/  IADD3 R6, PT, PT, RZ, -R3, RZ ;  /* 0x80000003ff067210 */ /* 0x002fca0007ffe0ff */
[----:B------:R-:W-:Y:S01]  /*0170*/  IMAD R9, R6, R5, RZ ;  /* 0x0000000506097224 */ /* 0x000fe200078e02ff */
[----:B------:R-:W-:-:S03]  /*0180*/  SEL R6, RZ, 0x1, P0 ;  /* 0x00000001ff067807 */ /* 0x000fc60000000000 */
[----:B------:R-:W-:Y:S01]  /*0190*/  IMAD.HI.U32 R3, R3, R9, R2 ;  /* 0x0000000903037227 */ /* 0x000fe200078e0002 */
[----:B------:R-:W-:-:S05]  /*01a0*/  IADD3 R4, PT, PT, R7, -R4, -R6 ;  /* 0x8000000407047210 */ /* 0x000fca0007ffe806 */
[----:B------:R-:W-:-:S04]  /*01b0*/  IMAD.HI.U32 R3, R3, R4, RZ ;  /* 0x0000000403037227 */ /* 0x000fc800078e00ff */
[----:B------:R-:W-:-:S04]  /*01c0*/  IMAD.MOV R2, RZ, RZ, -R3 ;  /* 0x000000ffff027224 */ /* 0x000fc800078e0a03 */
[----:B------:R-:W-:-:S05]  /*01d0*/  IMAD R4, R5, R2, R4 ;  /* 0x0000000205047224 */ /* 0x000fca00078e0204 */
[----:B------:R-:W-:-:S13]  /*01e0*/  ISETP.GE.U32.AND P0, PT, R4, R5, PT ;  /* 0x000000050400720c */ /* 0x000fda0003f06070 */
[----:B------:R-:W-:Y:S01]  /*01f0*/  @P0 IADD3 R4, PT, PT, R4, -R5, RZ ;  /* 0x8000000504040210 */ /* 0x000fe20007ffe0ff */
        /* <DEDUP_REMOVED lines=10> */
[----:B------:R-:W-:Y:S01]  /*02a0*/  VIADD R6, R6, 0x1 ;  /* 0x0000000106067836 */ /* 0x000fe20000000000 */
[----:B------:R-:W-:Y:S02]  /*02b0*/  MOV R11, R0 ;  /* 0x00000000000b7202 */ /* 0x000fe40000000f00 */
[----:B------:R-:W-:Y:S02]  /*02c0*/  CS2R R2, SRZ ;  /* 0x0000000000027805 */ /* 0x000fe4000001ff00 */
[----:B------:R-:W-:Y:S01]  /*02d0*/  LOP3.LUT R4, R6, 0x3, RZ, 0xc0, !PT ;  /* 0x0000000306047812 */ /* 0x000fe200078ec0ff */
[----:B------:R-:W-:-:S04]  /*02e0*/  IMAD.WIDE.U32 R6, R0, 0x4, RZ ;  /* 0x0000000400067825 */ /* 0x000fc800078e00ff */
[----:B------:R-:W-:-:S07]  /*02f0*/  IMAD.MOV R4, RZ, RZ, -R4 ;  /* 0x000000ffff047224 */ /* 0x000fce00078e0a04 */
.L_x_38:
[C---:B------:R-:W-:Y:S02]  /*0300*/  IADD3 R14, P2, PT, R6.reuse, UR12, RZ ;  /* 0x0000000c060e7c10 */ /* 0x040fe4000ff5e0ff */
[----:B------:R-:W-:Y:S02]  /*0310*/  IADD3 R12, P1, PT, R6, UR10, RZ ;  /* 0x0000000a060c7c10 */ /* 0x000fe4000ff3e0ff */
[C---:B------:R-:W-:Y:S02]  /*0320*/  IADD3.X R15, PT, PT, R7.reuse, UR13, RZ, P2, !PT ;  /* 0x0000000d070f7c10 */ /* 0x040fe400097fe4ff */
[----:B------:R-:W-:-:S04]  /*0330*/  IADD3.X R13, PT, PT, R7, UR11, RZ, P1, !PT ;  /* 0x0000000b070d7c10 */ /* 0x000fc80008ffe4ff */
[----:B------:R-:W2:Y:S04]  /*0340*/  LDG.E R15, desc[UR6][R14.64] ;  /* 0x000000060e0f7981 */ /* 0x000ea8000c1e1900 */
[----:B------:R-:W2:Y:S01]  /*0350*/  LDG.E R12, desc[UR6][R12.64] ;  /* 0x000000060c0c7981 */ /* 0x000ea2000c1e1900 */
[----:B------:R-:W-:-:S04]  /*0360*/  IADD3 R4, PT, PT, R4, 0x1, RZ ;  /* 0x0000000104047810 */ /* 0x000fc80007ffe0ff */
[----:B------:R-:W-:Y:S01]  /*0370*/  ISETP.NE.AND P1, PT, R4, RZ, PT ;  /* 0x000000ff0400720c */ /* 0x000fe20003f25270 */
[C---:B------:R-:W-:Y:S02]  /*0380*/  IMAD.IADD R11, R5.reuse, 0x1, R11 ;  /* 0x00000001050b7824 */ /* 0x040fe400078e020b */
[----:B------:R-:W-:-:S04]  /*0390*/  IMAD.WIDE.U32 R6, R5, 0x4, R6 ;  /* 0x0000000405067825 */ /* 0x000fc800078e0006 */
[----:B--2---:R-:W-:-:S06]  /*03a0*/  FMUL R8, R12, R15 ;  /* 0x0000000f0c087220 */ /* 0x004fcc0000400000 */
[----:B------:R-:W0:Y:S02]  /*03b0*/  F2F.F64.F32 R8, R8 ;  /* 0x0000000800087310 */ /* 0x000e240000201800 */
[----:B0-----:R-:W-:Y:S01]  /*03c0*/  DADD R2, R8, R2 ;  /* 0x0000000008027229 */ /* 0x001fe20000000002 */
[----:B------:R-:W-:Y:S10]  /*03d0*/  @P1 BRA `(.L_x_38) ;  /* 0xfffffffc00c81947 */ /* 0x000ff4000383ffff */
.L_x_37:
[----:B------:R-:W-:Y:S05]  /*03e0*/  BSYNC.RECONVERGENT B1 ;  /* 0x0000000000017941 */ /* 0x000fea0003800200 */
.L_x_36:
[----:B------:R-:W-:Y:S04]  /*03f0*/  BSSY.RECONVERGENT B1, `(.L_x_39) ;  /* 0x0000026000017945 */ /* 0x000fe80003800200 */
[----:B------:R-:W-:Y:S05]  /*0400*/  @!P0 BRA `(.L_x_40) ;  /* 0x0000000000908947 */ /* 0x000fea0003800000 */
.L_x_41:
[----:B------:R-:W0:Y:S08]  /*0410*/  LDC.64 R8, c[0x0][0x390] ;  /* 0x0000e400ff087b82 */ /* 0x000e300000000a00 */
[----:B------:R-:W1:Y:S01]  /*0420*/  LDC.64 R6, c[0x0][0x388] ;  /* 0x0000e200ff067b82 */ /* 0x000e620000000a00 */
[----:B0-----:R-:W-:-:S06]  /*0430*/  IMAD.WIDE.U32 R12, R11, 0x4, R8 ;  /* 0x000000040b0c7825 */ /* 0x001fcc00078e0008 */
[----:B------:R-:W2:Y:S01]  /*0440*/  LDG.E R13, desc[UR6][R12.64] ;  /* 0x000000060c0d7981 */ /* 0x000ea2000c1e1900 */
[----:B-1----:R-:W-:Y:S01]  /*0450*/  IMAD.WIDE.U32 R14, R11, 0x4, R6 ;  /* 0x000000040b0e7825 */ /* 0x002fe200078e0006 */
[----:B------:R-:W-:-:S04]  /*0460*/  IADD3 R11, PT, PT, R5, R11, RZ ;  /* 0x0000000b050b7210 */ /* 0x000fc80007ffe0ff */
[----:B------:R0:W2:Y:S01]  /*0470*/  LDG.E R4, desc[UR6][R14.64] ;  /* 0x000000060e047981 */ /* 0x0000a2000c1e1900 */
[----:B------:R-:W-:-:S04]  /*0480*/  IMAD.WIDE.U32 R18, R11, 0x4, R8 ;  /* 0x000000040b127825 */ /* 0x000fc800078e0008 */
[C---:B------:R-:W-:Y:S02]  /*0490*/  IMAD.WIDE.U32 R16, R11.reuse, 0x4, R6 ;  /* 0x000000040b107825 */ /* 0x040fe400078e0006 */
[----:B------:R-:W3:Y:S02]  /*04a0*/  LDG.E R19, desc[UR6][R18.64] ;  /* 0x0000000612137981 */ /* 0x000ee4000c1e1900 */
[----:B------:R-:W-:Y:S02]  /*04b0*/  IMAD.IADD R11, R11, 0x1, R5 ;  /* 0x000000010b0b7824 */ /* 0x000fe400078e0205 */
[----:B------:R-:W3:Y:S02]  /*04c0*/  LDG.E R10, desc[UR6][R16.64] ;  /* 0x00000006100a7981 */ /* 0x000ee4000c1e1900 */
[----:B------:R-:W-:-:S04]  /*04d0*/  IMAD.WIDE.U32 R20, R11, 0x4, R6 ;  /* 0x000000040b147825 */ /* 0x000fc800078e0006 */
[C---:B------:R-:W-:Y:S01]  /*04e0*/  IMAD.WIDE.U32 R22, R11.reuse, 0x4, R8 ;  /* 0x000000040b167825 */ /* 0x040fe200078e0008 */
[----:B------:R-:W-:Y:S01]  /*04f0*/  IADD3 R11, PT, PT, R11, R5, RZ ;  /* 0x000000050b0b7210 */ /* 0x000fe20007ffe0ff */
[----:B------:R-:W4:Y:S04]  /*0500*/  LDG.E R20, desc[UR6][R20.64] ;  /* 0x0000000614147981 */ /* 0x000f28000c1e1900 */
[----:B------:R-:W4:Y:S01]  /*0510*/  LDG.E R23, desc[UR6][R22.64] ;  /* 0x0000000616177981 */ /* 0x000f22000c1e1900 */
[----:B0-----:R-:W-:-:S04]  /*0520*/  IMAD.WIDE.U32 R14, R11, 0x4, R6 ;  /* 0x000000040b0e7825 */ /* 0x001fc800078e0006 */
[C---:B------:R-:W-:Y:S02]  /*0530*/  IMAD.WIDE.U32 R24, R11.reuse, 0x4, R8 ;  /* 0x000000040b187825 */ /* 0x040fe400078e0008 */
[----:B------:R-:W5:Y:S04]  /*0540*/  LDG.E R14, desc[UR6][R14.64] ;  /* 0x000000060e0e7981 */ /* 0x000f68000c1e1900 */
[----:B------:R-:W5:Y:S01]  /*0550*/  LDG.E R25, desc[UR6][R24.64] ;  /* 0x0000000618197981 */ /* 0x000f62000c1e1900 */
[----:B------:R-:W-:-:S05]  /*0560*/  IMAD.IADD R11, R11, 0x1, R5 ;  /* 0x000000010b0b7824 */ /* 0x000fca00078e0205 */
[----:B------:R-:W-:Y:S01]  /*0570*/  ISETP.GE.AND P0, PT, R11, UR8, PT ;  /* 0x000000080b007c0c */ /* 0x000fe2000bf06270 */
[----:B--2---:R-:W-:-:S04]  /*0580*/  FMUL R4, R4, R13 ;  /* 0x0000000d04047220 */ /* 0x004fc80000400000 */
[----:B------:R-:W0:Y:S01]  /*0590*/  F2F.F64.F32 R6, R4 ;  /* 0x0000000400067310 */ /* 0x000e220000201800 */
[----:B---3--:R-:W-:-:S07]  /*05a0*/  FMUL R10, R10, R19 ;  /* 0x000000130a0a7220 */ /* 0x008fce0000400000 */
[----:B------:R-:W1:Y:S01]  /*05b0*/  F2F.F64.F32 R8, R10 ;  /* 0x0000000a00087310 */ /* 0x000e620000201800 */
[----:B0-----:R-:W-:Y:S01]  /*05c0*/  DADD R6, R6, R2 ;  /* 0x0000000006067229 */ /* 0x001fe20000000002 */
[----:B----4-:R-:W-:-:S06]  /*05d0*/  FMUL R12, R20, R23 ;  /* 0x00000017140c7220 */ /* 0x010fcc0000400000 */
[----:B------:R-:W0:Y:S01]  /*05e0*/  F2F.F64.F32 R2, R12 ;  /* 0x0000000c00027310 */ /* 0x000e220000201800 */
[----:B-1----:R-:W-:Y:S01]  /*05f0*/  DADD R6, R6, R8 ;  /* 0x0000000006067229 */ /* 0x002fe20000000008 */
[----:B-----5:R-:W-:-:S06]  /*0600*/  FMUL R13, R14, R25 ;  /* 0x000000190e0d7220 */ /* 0x020fcc0000400000 */
[----:B------:R-:W1:Y:S01]  /*0610*/  F2F.F64.F32 R8, R13 ;  /* 0x0000000d00087310 */ /* 0x000e620000201800 */
[----:B0-----:R-:W-:-:S08]  /*0620*/  DADD R2, R6, R2 ;  /* 0x0000000006027229 */ /* 0x001fd00000000002 */
[----:B-1----:R-:W-:Y:S01]  /*0630*/  DADD R2, R2, R8 ;  /* 0x0000000002027229 */ /* 0x002fe20000000008 */
[----:B------:R-:W-:Y:S10]  /*0640*/  @!P0 BRA `(.L_x_41) ;  /* 0xfffffffc00708947 */ /* 0x000ff4000383ffff */
.L_x_40:
[----:B------:R-:W-:Y:S05]  /*0650*/  BSYNC.RECONVERGENT B1 ;  /* 0x0000000000017941 */ /* 0x000fea0003800200 */
.L_x_39:
[----:B------:R0:W2:Y:S02]  /*0660*/  F2F.F32.F64 R2, R2 ;  /* 0x0000000200027310 */ /* 0x0000a40000301000 */
.L_x_35:
[----:B------:R-:W-:Y:S05]  /*0670*/  BSYNC.RECONVERGENT B0 ;  /* 0x0000000000007941 */ /* 0x000fea0003800200 */
.L_x_34:
[----:B------:R-:W3:Y:S01]  /*0680*/  S2UR UR5, SR_CgaCtaId ;  /* 0x00000000000579c3 */ /* 0x000ee20000008800 */
[----:B------:R-:W-:Y:S01]  /*0690*/  UMOV UR4, 0x400 ;  /* 0x0000040000047882 */ /* 0x000fe20000000000 */
[C---:B------:R-:W-:Y:S02]  /*06a0*/  ISETP.GT.U32.AND P0, PT, R0.reuse, 0x7f, PT ;  /* 0x0000007f0000780c */ /* 0x040fe40003f04070 */
[----:B------:R-:W-:Y:S01]  /*06b0*/  ISETP.GT.U32.AND P1, PT, R0, 0x3f, PT ;  /* 0x0000003f0000780c */ /* 0x000fe20003f24070 */
[----:B---3--:R-:W-:-:S06]  /*06c0*/  ULEA UR4, UR5, UR4, 0x18 ;  /* 0x0000000405047291 */ /* 0x008fcc000f8ec0ff */
[----:B0-----:R-:W-:-:S05]  /*06d0*/  LEA R3, R0, UR4, 0x2 ;  /* 0x0000000400037c11 */ /* 0x001fca000f8e10ff */
[----:B--2---:R-:W-:Y:S01]  /*06e0*/  STS [R3], R2 ;  /* 0x0000000203007388 */ /* 0x004fe20000000800 */
[----:B------:R-:W-:Y:S06]  /*06f0*/  BAR.SYNC.DEFER_BLOCKING 0x0 ;  /* 0x0000000000007b1d */ /* 0x000fec0000010000 */
[----:B------:R-:W-:Y:S04]  /*0700*/  @!P0 LDS R4, [R3+0x200] ;  /* 0x0002000003048984 */ /* 0x000fe80000000800 */
[----:B-1----:R-:W0:Y:S02]  /*0710*/  @!P0 LDS R5, [R3] ;  /* 0x0000000003058984 */ /* 0x002e240000000800 */
        /* <DEDUP_REMOVED lines=46> */
[----:B0-----:R-:W1:Y:S03]  /*0a00*/  LDC.64 R2, c[0x0][0x380] ;  /* 0x0000e000ff027b82 */ /* 0x001e660000000a00 */
[----:B-1----:R-:W-:Y:S01]  /*0a10*/  STG.E desc[UR6][R2.64], R5 ;  /* 0x0000000502007986 */ /* 0x002fe2000c101906 */
[----:B------:R-:W-:Y:S05]  /*0a20*/  EXIT ;  /* 0x000000000000794d */ /* 0x000fea0003800000 */
.L_x_42:
        /* <DEDUP_REMOVED lines=13> */
.L_x_55:


//--------------------- .text._Z20vector_dot_product_1PfS_S_i --------------------------
	.section	.text._Z20vector_dot_product_1PfS_S_i,"ax",@progbits
	.align	128
        .global         _Z20vector_dot_product_1PfS_S_i
        .type           _Z20vector_dot_product_1PfS_S_i,@function
        .size           _Z20vector_dot_product_1PfS_S_i,(.L_x_56 - _Z20vector_dot_product_1PfS_S_i)
        .other          _Z20vector_dot_product_1PfS_S_i,@"STO_CUDA_ENTRY STV_DEFAULT"
_Z20vector_dot_product_1PfS_S_i:
.text._Z20vector_dot_product_1PfS_S_i:
        /* <DEDUP_REMOVED lines=15> */
[----:B------:R-:W-:Y:S02]  /*00f0*/  IMAD.MOV.U32 R11, RZ, RZ, R0 ;  /* 0x000000ffff0b7224 */ /* 0x000fe400078e0000 */
[C---:B------:R-:W-:Y:S02]  /*0100*/  ISETP.GE.U32.AND P0, PT, R4.reuse, UR8, PT ;  /* 0x0000000804007c0c */ /* 0x040fe4000bf06070 */
[----:B------:R-:W-:Y:S01]  /*0110*/  VIMNMX.U32 R7, PT, PT, R4, UR8, !PT ;  /* 0x0000000804077c48 */ /* 0x000fe2000ffe0000 */
[----:B0-----:R-:W0:Y:S02]  /*0120*/  MUFU.RCP R8, R8 ;  /* 0x0000000800087308 */ /* 0x001e240000001000 */
[----:B0-----:R-:W-:-:S06]  /*0130*/  VIADD R2, R8, 0xffffffe ;  /* 0x0ffffffe08027836 */ /* 0x001fcc0000000000 */
[----:B------:R0:W1:Y:S02]  /*0140*/  F2I.FTZ.U32.TRUNC.NTZ R3, R2 ;  /* 0x0000000200037305 */ /* 0x000064000021f000 */
[----:B0-----:R-:W-:Y:S01]  /*0150*/  IMAD.MOV.U32 R2, RZ, RZ, RZ ;  /* 0x000000ffff027224 */ /* 0x001fe200078e00ff */
[----:B-1----:R-:W-:-:S05]  /*0160*/  IADD3 R6, PT, PT, RZ, -R3, RZ ;  /* 0x80000003ff067210 */ /* 0x002fca0007ffe0ff */
[----:B------:R-:W-:Y:S01]  /*0170*/  IMAD R9, R6, R5, RZ ;  /* 0x0000000506097224 */ /* 0x000fe200078e02ff */
[----:B------:R-:W-:-:S03]  /*0180*/  SEL R6, RZ, 0x1, P0 ;  /* 0x00000001ff067807 */ /* 0x000fc60000000000 */
[----:B------:R-:W-:Y:S01]  /*0190*/  IMAD.HI.U32 R3, R3, R9, R2 ;  /* 0x0000000903037227 */ /* 0x000fe200078e0002 */
[----:B------:R-:W-:-:S05]  /*01a0*/  IADD3 R4, PT, PT, R7, -R4, -R6 ;  /* 0x8000000407047210 */ /* 0x000fca0007ffe806 */
        /* <DEDUP_REMOVED lines=15> */
[----:B------:R-:W-:Y:S01]  /*02a0*/  IADD3 R6, PT, PT, R6, 0x1, RZ ;  /* 0x0000000106067810 */ /* 0x000fe20007ffe0ff */
[----:B------:R-:W-:Y:S01]  /*02b0*/  IMAD.MOV.U32 R11, RZ, RZ, R0 ;  /* 0x000000ffff0b7224 */ /* 0x000fe200078e0000 */
[----:B------:R-:W-:Y:S02]  /*02c0*/  CS2R R2, SRZ ;  /* 0x0000000000027805 */ /* 0x000fe4000001ff00 */
[----:B------:R-:W-:Y:S01]  /*02d0*/  LOP3.LUT R4, R6, 0x3, RZ, 0xc0, !PT ;  /* 0x0000000306047812 */ /* 0x000fe200078ec0ff */
[----:B------:R-:W-:-:S03]  /*02e0*/  IMAD.WIDE.U32 R6, R0, 0x4, RZ ;  /* 0x0000000400067825 */ /* 0x000fc600078e00ff */
[----:B------:R-:W-:-:S07]  /*02f0*/  IADD3 R4, PT, PT, -R4, RZ, RZ ;  /* 0x000000ff04047210 */ /* 0x000fce0007ffe1ff */
.L_x_47:
[C---:B------:R-:W-:Y:S02]  /*0300*/  IADD3 R14, P2, PT, R6.reuse, UR12, RZ ;  /* 0x0000000c060e7c10 */ /* 0x040fe4000ff5e0ff */
[----:B------:R-:W-:Y:S02]  /*0310*/  IADD3 R12, P1, PT, R6, UR10, RZ ;  /* 0x0000000a060c7c10 */ /* 0x000fe4000ff3e0ff */
[C---:B------:R-:W-:Y:S02]  /*0320*/  IADD3.X R15, PT, PT, R7.reuse, UR13, RZ, P2, !PT ;  /* 0x0000000d070f7c10 */ /* 0x040fe400097fe4ff */
[----:B------:R-:W-:-:S04]  /*0330*/  IADD3.X R13, PT, PT, R7, UR11, RZ, P1, !PT ;  /* 0x0000000b070d7c10 */ /* 0x000fc80008ffe4ff */
[----:B------:R-:W2:Y:S04]  /*0340*/  LDG.E R15, desc[UR6][R14.64] ;  /* 0x000000060e0f7981 */ /* 0x000ea8000c1e1900 */
[----:B------:R-:W2:Y:S01]  /*0350*/  LDG.E R12, desc[UR6][R12.64] ;  /* 0x000000060c0c7981 */ /* 0x000ea2000c1e1900 */
[----:B------:R-:W-:-:S05]  /*0360*/  VIADD R4, R4, 0x1 ;  /* 0x0000000104047836 */ /* 0x000fca0000000000 */
[----:B------:R-:W-:Y:S01]  /*0370*/  ISETP.NE.AND P1, PT, R4, RZ, PT ;  /* 0x000000ff0400720c */ /* 0x000fe20003f25270 */
[C---:B------:R-:W-:Y:S01]  /*0380*/  IMAD.WIDE.U32 R6, R5.reuse, 0x4, R6 ;  /* 0x0000000405067825 */ /* 0x040fe200078e0006 */
[----:B------:R-:W-:-:S03]  /*0390*/  IADD3 R11, PT, PT, R5, R11, RZ ;  /* 0x0000000b050b7210 */ /* 0x000fc60007ffe0ff */
[----:B--2---:R-:W-:-:S06]  /*03a0*/  FMUL R8, R12, R15 ;  /* 0x0000000f0c087220 */ /* 0x004fcc0000400000 */
[----:B------:R-:W0:Y:S02]  /*03b0*/  F2F.F64.F32 R8, R8 ;  /* 0x0000000800087310 */ /* 0x000e240000201800 */
[----:B0-----:R-:W-:Y:S01]  /*03c0*/  DADD R2, R8, R2 ;  /* 0x0000000008027229 */ /* 0x001fe20000000002 */
[----:B------:R-:W-:Y:S10]  /*03d0*/  @P1 BRA `(.L_x_47) ;  /* 0xfffffffc00c81947 */ /* 0x000ff4000383ffff */
.L_x_46:
[----:B------:R-:W-:Y:S05]  /*03e0*/  BSYNC.RECONVERGENT B1 ;  /* 0x0000000000017941 */ /* 0x000fea0003800200 */
.L_x_45:
[----:B------:R-:W-:Y:S04]  /*03f0*/  BSSY.RECONVERGENT B1, `(.L_x_48) ;  /* 0x0000026000017945 */ /* 0x000fe80003800200 */
[----:B------:R-:W-:Y:S05]  /*0400*/  @!P0 BRA `(.L_x_49) ;  /* 0x0000000000908947 */ /* 0x000fea0003800000 */
.L_x_50:
[----:B------:R-:W0:Y:S08]  /*0410*/  LDC.64 R8, c[0x0][0x390] ;  /* 0x0000e400ff087b82 */ /* 0x000e300000000a00 */
[----:B------:R-:W1:Y:S01]  /*0420*/  LDC.64 R6, c[0x0][0x388] ;  /* 0x0000e200ff067b82 */ /* 0x000e620000000a00 */
[----:B0-----:R-:W-:-:S06]  /*0430*/  IMAD.WIDE.U32 R12, R11, 0x4, R8 ;  /* 0x000000040b0c7825 */ /* 0x001fcc00078e0008 */
[----:B------:R-:W2:Y:S01]  /*0440*/  LDG.E R13, desc[UR6][R12.64] ;  /* 0x000000060c0d7981 */ /* 0x000ea2000c1e1900 */
[----:B-1----:R-:W-:-:S04]  /*0450*/  IMAD.WIDE.U32 R14, R11, 0x4, R6 ;  /* 0x000000040b0e7825 */ /* 0x002fc800078e0006 */
[----:B------:R-:W-:Y:S01]  /*0460*/  IMAD.IADD R11, R5, 0x1, R11 ;  /* 0x00000001050b7824 */ /* 0x000fe200078e020b */
[----:B------:R0:W2:Y:S03]  /*0470*/  LDG.E R4, desc[UR6][R14.64] ;  /* 0x000000060e047981 */ /* 0x0000a6000c1e1900 */
[----:B------:R-:W-:-:S04]  /*0480*/  IMAD.WIDE.U32 R18, R11, 0x4, R8 ;  /* 0x000000040b127825 */ /* 0x000fc800078e0008 */
[C-C-:B------:R-:W-:Y:S01]  /*0490*/  IMAD.WIDE.U32 R16, R11.reuse, 0x4, R6.reuse ;  /* 0x000000040b107825 */ /* 0x140fe200078e0006 */
[----:B------:R-:W-:Y:S01]  /*04a0*/  IADD3 R11, PT, PT, R11, R5, RZ ;  /* 0x000000050b0b7210 */ /* 0x000fe20007ffe0ff */
[----:B------:R-:W3:Y:S04]  /*04b0*/  LDG.E R19, desc[UR6][R18.64] ;  /* 0x0000000612137981 */ /* 0x000ee8000c1e1900 */
[----:B------:R-:W3:Y:S01]  /*04c0*/  LDG.E R10, desc[UR6][R16.64] ;  /* 0x00000006100a7981 */ /* 0x000ee2000c1e1900 */
[----:B------:R-:W-:-:S04]  /*04d0*/  IMAD.WIDE.U32 R20, R11, 0x4, R6 ;  /* 0x000000040b147825 */ /* 0x000fc800078e0006 */
[C---:B------:R-:W-:Y:S02]  /*04e0*/  IMAD.WIDE.U32 R22, R11.reuse, 0x4, R8 ;  /* 0x000000040b167825 */ /* 0x040fe400078e0008 */
[----:B------:R-:W4:Y:S02]  /*04f0*/  LDG.E R20, desc[UR6][R20.64] ;  /* 0x0000000614147981 */ /* 0x000f24000c1e1900 */
[----:B------:R-:W-:Y:S02]  /*0500*/  IMAD.IADD R11, R11, 0x1, R5 ;  /* 0x000000010b0b7824 */ /* 0x000fe400078e0205 */
[----:B------:R-:W4:Y:S02]  /*0510*/  LDG.E R23, desc[UR6][R22.64] ;  /* 0x0000000616177981 */ /* 0x000f24000c1e1900 */
[----:B0-----:R-:W-:-:S04]  /*0520*/  IMAD.WIDE.U32 R14, R11, 0x4, R6 ;  /* 0x000000040b0e7825 */ /* 0x001fc800078e0006 */
[C---:B------:R-:W-:Y:S02]  /*0530*/  IMAD.WIDE.U32 R24, R11.reuse, 0x4, R8 ;  /* 0x000000040b187825 */ /* 0x040fe400078e0008 */
[----:B------:R-:W5:Y:S04]  /*0540*/  LDG.E R14, desc[UR6][R14.64] ;  /* 0x000000060e0e7981 */ /* 0x000f68000c1e1900 */
[----:B------:R-:W5:Y:S01]  /*0550*/  LDG.E R25, desc[UR6][R24.64] ;  /* 0x0000000618197981 */ /* 0x000f62000c1e1900 */
[----:B------:R-:W-:-:S04]  /*0560*/  IADD3 R11, PT, PT, R11, R5, RZ ;  /* 0x000000050b0b7210 */ /* 0x000fc80007ffe0ff */
        /* <DEDUP_REMOVED lines=14> */
.L_x_49:
[----:B------:R-:W-:Y:S05]  /*0650*/  BSYNC.RECONVERGENT B1 ;  /* 0x0000000000017941 */ /* 0x000fea0003800200 */
.L_x_48:
[----:B------:R0:W2:Y:S02]  /*0660*/  F2F.F32.F64 R2, R2 ;  /* 0x0000000200027310 */ /* 0x0000a40000301000 */
.L_x_44:
[----:B------:R-:W-:Y:S05]  /*0670*/  BSYNC.RECONVERGENT B0 ;  /* 0x0000000000007941 */ /* 0x000fea0003800200 */
.L_x_43:
[----:B------:R-:W3:Y:S01]  /*0680*/  S2UR UR5, SR_CgaCtaId ;  /* 0x00000000000579c3 */ /* 0x000ee20000008800 */
[----:B------:R-:W-:Y:S01]  /*0690*/  UMOV UR4, 0x400 ;  /* 0x0000040000047882 */ /* 0x000fe20000000000 */
[C---:B0-----:R-:W-:Y:S02]  /*06a0*/  LOP3.LUT R3, R0.reuse, 0x1, RZ, 0xc0, !PT ;  /* 0x0000000100037812 */ /* 0x041fe400078ec0ff */
[----:B------:R-:W-:Y:S02]  /*06b0*/  LOP3.LUT P0, RZ, R0, 0x3, RZ, 0xc0, !PT ;  /* 0x0000000300ff7812 */ /* 0x000fe4000780c0ff */
[----:B------:R-:W-:Y:S01]  /*06c0*/  ISETP.NE.U32.AND P1, PT, R3, 0x1, PT ;  /* 0x000000010300780c */ /* 0x000fe20003f25070 */
[----:B---3--:R-:W-:-:S06]  /*06d0*/  ULEA UR4, UR5, UR4, 0x18 ;  /* 0x0000000405047291 */ /* 0x008fcc000f8ec0ff */
[----:B------:R-:W-:-:S05]  /*06e0*/  LEA R3, R0, UR4, 0x2 ;  /* 0x0000000400037c11 */ /* 0x000fca000f8e10ff */
[----:B--2---:R-:W-:Y:S01]  /*06f0*/  STS [R3], R2 ;  /* 0x0000000203007388 */ /* 0x004fe20000000800 */
[----:B------:R-:W-:Y:S06]  /*0700*/  BAR.SYNC.DEFER_BLOCKING 0x0 ;  /* 0x0000000000007b1d */ /* 0x000fec0000010000 */
[----:B------:R-:W-:Y:S04]  /*0710*/  @P1 LDS R4, [R3+0x4] ;  /* 0x0000040003041984 */ /* 0x000fe80000000800 */
[----:B-1----:R-:W0:Y:S02]  /*0720*/  @P1 LDS R5, [R3] ;  /* 0x0000000003051984 */ /* 0x002e240000000800 */
[----:B0-----:R-:W-:-:S05]  /*0730*/  @P1 FADD R4, R4, R5 ;  /* 0x0000000504041221 */ /* 0x001fca0000000000 */
[----:B------:R-:W-:Y:S01]  /*0740*/  @P1 STS [R3], R4 ;  /* 0x0000000403001388 */ /* 0x000fe20000000800 */
[----:B------:R-:W-:Y:S01]  /*0750*/  BAR.SYNC.DEFER_BLOCKING 0x0 ;  /* 0x0000000000007b1d */ /* 0x000fe20000010000 */
[----:B------:R-:W-:-:S05]  /*0760*/  LOP3.LUT P1, RZ, R0, 0x7, RZ, 0xc0, !PT ;  /* 0x0000000700ff7812 */ /* 0x000fca000782c0ff */
[----:B------:R-:W-:Y:S04]  /*0770*/  @!P0 LDS R5, [R3+0x8] ;  /* 0x0000080003058984 */ /* 0x000fe80000000800 */
[----:B------:R-:W0:Y:S02]  /*0780*/  @!P0 LDS R6, [R3] ;  /* 0x0000000003068984 */ /* 0x000e240000000800 */
[----:B0-----:R-:W-:-:S05]  /*0790*/  @!P0 FADD R6, R5, R6 ;  /* 0x0000000605068221 */ /* 0x001fca0000000000 */
[----:B------:R-:W-:Y:S01]  /*07a0*/  @!P0 STS [R3], R6 ;  /* 0x0000000603008388 */ /* 0x000fe20000000800 */
        /* <DEDUP_REMOVED lines=42> */
.L_x_51:
        /* <DEDUP_REMOVED lines=11> */
.L_x_56:


//--------------------- .nv.global.init           --------------------------
	.section	.nv.global.init,"aw",@progbits
	.align	4
.nv.global.init:
	.type		thread_num,@object
	.size		thread_num,(.L_0 - thread_num)
thread_num:
        /*0000*/ 	.byte	0x00, 0x01, 0x00, 0x00
.L_0:


//--------------------- .nv.shared._Z20vector_dot_product_5PfS_S_S_i --------------------------
	.section	.nv.shared._Z20vector_dot_product_5PfS_S_S_i,"aw",@nobits
	.sectionflags	@""
	.align	4
.nv.shared._Z20vector_dot_product_5PfS_S_S_i:
	.zero		2049


//--------------------- .nv.shared.reserved.0     --------------------------
	.section	.nv.shared.reserved.0,"aw",@nobits
	.weak		__nv_reservedSMEM_offset_0_alias
	.size		__nv_reservedSMEM_offset_0_alias, 0, 64
	.other		__nv_reservedSMEM_offset_0_alias,@"STO_CUDA_RESERVED_SHARED STV_DEFAULT"
__nv_reservedSMEM_offset_0_alias:
	.zero		0
	.zero		64


//--------------------- .nv.global                --------------------------
	.section	.nv.global,"aw",@nobits
	.align	4
.nv.global:
	.type		lockcount,@object
	.size		lockcount,(.L_1 - lockcount)
lockcount:
	.zero		4
.L_1:


//--------------------- .nv.shared._Z20vector_dot_product_4PfS_S_i --------------------------
	.section	.nv.shared._Z20vector_dot_product_4PfS_S_i,"aw",@nobits
	.sectionflags	@""
	.align	4
.nv.shared._Z20vector_dot_product_4PfS_S_i:
	.zero		2048


//--------------------- .nv.shared._Z20vector_dot_product_3PfS_S_i --------------------------
	.section	.nv.shared._Z20vector_dot_product_3PfS_S_i,"aw",@nobits
	.sectionflags	@""
	.align	4
.nv.shared._Z20vector_dot_product_3PfS_S_i:
	.zero		2048


//--------------------- .nv.shared._Z20vector_dot_product_2PfS_S_i --------------------------
	.section	.nv.shared._Z20vector_dot_product_2PfS_S_i,"aw",@nobits
	.sectionflags	@""
	.align	4
.nv.shared._Z20vector_dot_product_2PfS_S_i:
	.zero		2048


//--------------------- .nv.shared._Z20vector_dot_product_1PfS_S_i --------------------------
	.section	.nv.shared._Z20vector_dot_product_1PfS_S_i,"aw",@nobits
	.sectionflags	@""
	.align	4
.nv.shared._Z20vector_dot_product_1PfS_S_i:
	.zero		2048


//--------------------- .nv.constant0._Z20vector_dot_product_5PfS_S_S_i --------------------------
	.section	.nv.constant0._Z20vector_dot_product_5PfS_S_S_i,"a",@progbits
	.sectionflags	@""
	.align	4
.nv.constant0._Z20vector_dot_product_5PfS_S_S_i:
	.zero		932


//--------------------- .nv.constant0._Z20vector_dot_product_4PfS_S_i --------------------------
	.section	.nv.constant0._Z20vector_dot_product_4PfS_S_i,"a",@progbits
	.sectionflags	@""
	.align	4
.nv.constant0._Z20vector_dot_product_4PfS_S_i:
	.zero		924


//--------------------- .nv.constant0._Z20vector_dot_product_3PfS_S_i --------------------------
	.section	.nv.constant0._Z20vector_dot_product_3PfS_S_i,"a",@progbits
	.sectionflags	@""
	.align	4
.nv.constant0._Z20vector_dot_product_3PfS_S_i:
	.zero		924


//--------------------- .nv.constant0._Z20vector_dot_product_2PfS_S_i --------------------------
	.section	.nv.constant0._Z20vector_dot_product_2PfS_S_i,"a",@progbits
	.sectionflags	@""
	.align	4
.nv.constant0._Z20vector_dot_product_2PfS_S_i:
	.zero		924


//--------------------- .nv.constant0._Z20vector_dot_product_1PfS_S_i --------------------------
	.section	.nv.constant0._Z20vector_dot_product_1PfS_S_i,"a",@progbits
	.sectionflags	@""
	.align	4
.nv.constant0._Z20vector_dot_product_1PfS_S_i:
	.zero		924


//--------------------- SYMBOLS --------------------------

	.type		.nv.reservedSmem.offset0,@object
	.size		.nv.reservedSmem.offset0,0x4
	.type		.nv.reservedSmem.cap,@object
	.size		.nv.reservedSmem.cap,0x4
